//
// Generated by NVIDIA NVVM Compiler
//
// Compiler Build ID: CL-36424714
// Cuda compilation tools, release 13.0, V13.0.88
// Based on NVVM 20.0.0
//

.version 9.0
.target sm_100
.address_size 64

	// .globl	_Z11preguntaDosPdf

.visible .entry _Z11preguntaDosPdf(
	.param .u64 .ptr .align 1 _Z11preguntaDosPdf_param_0,
	.param .f32 _Z11preguntaDosPdf_param_1
)
{
	.reg .pred 	%p<6>;
	.reg .b32 	%r<22>;
	.reg .b32 	%f<3>;
	.reg .b64 	%rd<7>;
	.reg .b64 	%fd<41>;

	ld.param.u64 	%rd4, [_Z11preguntaDosPdf_param_0];
	ld.param.f32 	%f1, [_Z11preguntaDosPdf_param_1];
	cvta.to.global.u64 	%rd1, %rd4;
	mov.u32 	%r11, %tid.x;
	mov.u32 	%r12, %ctaid.x;
	mov.u32 	%r13, %ntid.x;
	mad.lo.s32 	%r1, %r12, %r13, %r11;
	setp.gt.s32 	%p1, %r1, 9999;
	@%p1 bra 	$L__BB0_11;
	mul.lo.s32 	%r15, %r1, 10000;
	mul.wide.s32 	%rd5, %r15, 8;
	add.s64 	%rd2, %rd1, %rd5;
	add.f32 	%f2, %f1, %f1;
	cvt.f64.f32 	%fd1, %f2;
	or.b32  	%r2, %r15, 1;
	mov.b32 	%r18, 1;
$L__BB0_2:
	mov.b32 	%r21, 9996;
	mov.b32 	%r20, -10000;
	mov.u32 	%r19, %r2;
$L__BB0_3:
	mul.wide.s32 	%rd6, %r19, 8;
	add.s64 	%rd3, %rd1, %rd6;
	setp.ne.s32 	%p2, %r20, -10000;
	@%p2 bra 	$L__BB0_5;
	ld.global.f64 	%fd35, [%rd2];
	ld.global.f64 	%fd20, [%rd2+8];
	ld.global.f64 	%fd21, [%rd2+79992];
	sub.f64 	%fd38, %fd20, %fd21;
	ld.global.f64 	%fd37, [%rd3];
	bra.uni 	$L__BB0_6;
$L__BB0_5:
	ld.global.f64 	%fd37, [%rd3];
	ld.global.f64 	%fd19, [%rd3+-16];
	sub.f64 	%fd38, %fd37, %fd19;
	st.global.f64 	[%rd3+-16], %fd36;
$L__BB0_6:
	div.rn.f64 	%fd22, %fd38, %fd1;
	ld.global.f64 	%fd14, [%rd3+8];
	ld.global.f64 	%fd23, [%rd3+-8];
	sub.f64 	%fd24, %fd14, %fd23;
	div.rn.f64 	%fd25, %fd24, %fd1;
	st.global.f64 	[%rd3+-8], %fd22;
	ld.global.f64 	%fd26, [%rd3+16];
	sub.f64 	%fd27, %fd26, %fd37;
	div.rn.f64 	%fd36, %fd27, %fd1;
	st.global.f64 	[%rd3], %fd25;
	setp.ne.s32 	%p3, %r20, -4;
	@%p3 bra 	$L__BB0_8;
	ld.global.f64 	%fd30, [%rd2+79984];
	sub.f64 	%fd31, %fd35, %fd30;
	div.rn.f64 	%fd32, %fd31, %fd1;
	st.global.f64 	[%rd2+79992], %fd32;
	st.global.f64 	[%rd2+79984], %fd36;
	bra.uni 	$L__BB0_9;
$L__BB0_8:
	ld.global.f64 	%fd28, [%rd3+24];
	sub.f64 	%fd29, %fd28, %fd14;
	div.rn.f64 	%fd16, %fd29, %fd1;
	st.global.f64 	[%rd3+8], %fd36;
	mov.f64 	%fd36, %fd16;
$L__BB0_9:
	add.s32 	%r21, %r21, -4;
	add.s32 	%r20, %r20, 4;
	add.s32 	%r19, %r19, 4;
	setp.ne.s32 	%p4, %r21, -4;
	@%p4 bra 	$L__BB0_3;
	add.s32 	%r18, %r18, 1;
	setp.ne.s32 	%p5, %r18, 11;
	@%p5 bra 	$L__BB0_2;
$L__BB0_11:
	ret;

}
	// .globl	_Z12preguntaTresPdf
.visible .entry _Z12preguntaTresPdf(
	.param .u64 .ptr .align 1 _Z12preguntaTresPdf_param_0,
	.param .f32 _Z12preguntaTresPdf_param_1
)
{
	.reg .pred 	%p<6>;
	.reg .b32 	%r<22>;
	.reg .b32 	%f<3>;
	.reg .b64 	%rd<7>;
	.reg .b64 	%fd<41>;

	ld.param.u64 	%rd4, [_Z12preguntaTresPdf_param_0];
	ld.param.f32 	%f1, [_Z12preguntaTresPdf_param_1];
	cvta.to.global.u64 	%rd1, %rd4;
	mov.u32 	%r11, %tid.x;
	mov.u32 	%r12, %ctaid.x;
	mov.u32 	%r13, %ntid.x;
	mad.lo.s32 	%r1, %r12, %r13, %r11;
	setp.gt.s32 	%p1, %r1, 2499;
	@%p1 bra 	$L__BB1_11;
	mul.lo.s32 	%r15, %r1, 10000;
	mul.wide.s32 	%rd5, %r15, 8;
	add.s64 	%rd2, %rd1, %rd5;
	add.f32 	%f2, %f1, %f1;
	cvt.f64.f32 	%fd1, %f2;
	or.b32  	%r2, %r15, 1;
	mov.b32 	%r18, 1;
$L__BB1_2:
	mov.b32 	%r21, 9996;
	mov.b32 	%r20, -10000;
	mov.u32 	%r19, %r2;
$L__BB1_3:
	mul.wide.s32 	%rd6, %r19, 8;
	add.s64 	%rd3, %rd1, %rd6;
	setp.ne.s32 	%p2, %r20, -10000;
	@%p2 bra 	$L__BB1_5;
	ld.global.f64 	%fd35, [%rd2];
	ld.global.f64 	%fd20, [%rd2+8];
	ld.global.f64 	%fd21, [%rd2+79992];
	sub.f64 	%fd38, %fd20, %fd21;
	ld.global.f64 	%fd37, [%rd3];
	bra.uni 	$L__BB1_6;
$L__BB1_5:
	ld.global.f64 	%fd37, [%rd3];
	ld.global.f64 	%fd19, [%rd3+-16];
	sub.f64 	%fd38, %fd37, %fd19;
	st.global.f64 	[%rd3+-16], %fd36;
$L__BB1_6:
	div.rn.f64 	%fd22, %fd38, %fd1;
	ld.global.f64 	%fd14, [%rd3+8];
	ld.global.f64 	%fd23, [%rd3+-8];
	sub.f64 	%fd24, %fd14, %fd23;
	div.rn.f64 	%fd25, %fd24, %fd1;
	st.global.f64 	[%rd3+-8], %fd22;
	ld.global.f64 	%fd26, [%rd3+16];
	sub.f64 	%fd27, %fd26, %fd37;
	div.rn.f64 	%fd36, %fd27, %fd1;
	st.global.f64 	[%rd3], %fd25;
	setp.ne.s32 	%p3, %r20, -4;
	@%p3 bra 	$L__BB1_8;
	ld.global.f64 	%fd30, [%rd2+79984];
	sub.f64 	%fd31, %fd35, %fd30;
	div.rn.f64 	%fd32, %fd31, %fd1;
	st.global.f64 	[%rd2+79992], %fd32;
	st.global.f64 	[%rd2+79984], %fd36;
	bra.uni 	$L__BB1_9;
$L__BB1_8:
	ld.global.f64 	%fd28, [%rd3+24];
	sub.f64 	%fd29, %fd28, %fd14;
	div.rn.f64 	%fd16, %fd29, %fd1;
	st.global.f64 	[%rd3+8], %fd36;
	mov.f64 	%fd36, %fd16;
$L__BB1_9:
	add.s32 	%r21, %r21, -4;
	add.s32 	%r20, %r20, 4;
	add.s32 	%r19, %r19, 4;
	setp.ne.s32 	%p4, %r21, -4;
	@%p4 bra 	$L__BB1_3;
	add.s32 	%r18, %r18, 1;
	setp.ne.s32 	%p5, %r18, 11;
	@%p5 bra 	$L__BB1_2;
$L__BB1_11:
	ret;

}
	// .globl	_Z14preguntaCuatroPdfi
.visible .entry _Z14preguntaCuatroPdfi(
	.param .u64 .ptr .align 1 _Z14preguntaCuatroPdfi_param_0,
	.param .f32 _Z14preguntaCuatroPdfi_param_1,
	.param .u32 _Z14preguntaCuatroPdfi_param_2
)
{
	.reg .pred 	%p<5>;
	.reg .b32 	%r<18>;
	.reg .b32 	%f<3>;
	.reg .b64 	%rd<12>;
	.reg .b64 	%fd<29>;

	ld.param.u64 	%rd4, [_Z14preguntaCuatroPdfi_param_0];
	ld.param.f32 	%f1, [_Z14preguntaCuatroPdfi_param_1];
	ld.param.u32 	%r6, [_Z14preguntaCuatroPdfi_param_2];
	mov.u32 	%r7, %tid.x;
	mov.u32 	%r8, %ctaid.x;
	mov.u32 	%r9, %ntid.x;
	mad.lo.s32 	%r1, %r8, %r9, %r7;
	setp.gt.s32 	%p1, %r1, 9999;
	@%p1 bra 	$L__BB2_8;
	cvta.to.global.u64 	%rd5, %rd4;
	mul.lo.s32 	%r11, %r1, 10000;
	mul.lo.s32 	%r12, %r6, 10000;
	add.s32 	%r13, %r11, %r12;
	or.b32  	%r14, %r13, 1;
	add.f32 	%f2, %f1, %f1;
	cvt.f64.f32 	%fd1, %f2;
	mul.wide.s32 	%rd6, %r14, 8;
	add.s64 	%rd1, %rd5, %rd6;
	cvt.s64.s32 	%rd7, %r12;
	cvt.s64.s32 	%rd8, %r11;
	add.s64 	%rd9, %rd8, %rd7;
	shl.b64 	%rd10, %rd9, 3;
	add.s64 	%rd2, %rd5, %rd10;
	mov.b32 	%r16, 1;
$L__BB2_2:
	mov.b32 	%r17, 0;
$L__BB2_3:
	setp.ne.s32 	%p2, %r17, 0;
	mul.wide.s32 	%rd11, %r17, 8;
	add.s64 	%rd3, %rd1, %rd11;
	@%p2 bra 	$L__BB2_5;
	ld.global.f64 	%fd13, [%rd1];
	ld.global.f64 	%fd14, [%rd2+79992];
	sub.f64 	%fd28, %fd13, %fd14;
	ld.global.f64 	%fd27, [%rd3];
	bra.uni 	$L__BB2_6;
$L__BB2_5:
	ld.global.f64 	%fd27, [%rd3];
	ld.global.f64 	%fd12, [%rd3+-16];
	sub.f64 	%fd28, %fd27, %fd12;
	st.global.f64 	[%rd3+-16], %fd26;
$L__BB2_6:
	div.rn.f64 	%fd15, %fd28, %fd1;
	ld.global.f64 	%fd16, [%rd3+8];
	ld.global.f64 	%fd17, [%rd3+-8];
	sub.f64 	%fd18, %fd16, %fd17;
	div.rn.f64 	%fd19, %fd18, %fd1;
	st.global.f64 	[%rd3+-8], %fd15;
	ld.global.f64 	%fd20, [%rd3+16];
	sub.f64 	%fd21, %fd20, %fd27;
	div.rn.f64 	%fd22, %fd21, %fd1;
	st.global.f64 	[%rd3], %fd19;
	ld.global.f64 	%fd23, [%rd3+24];
	sub.f64 	%fd24, %fd23, %fd16;
	div.rn.f64 	%fd26, %fd24, %fd1;
	st.global.f64 	[%rd3+8], %fd22;
	add.s32 	%r17, %r17, 4;
	setp.ne.s32 	%p3, %r17, 2500;
	@%p3 bra 	$L__BB2_3;
	add.s32 	%r16, %r16, 1;
	setp.ne.s32 	%p4, %r16, 11;
	@%p4 bra 	$L__BB2_2;
$L__BB2_8:
	ret;

}


// ===== COMPILED SASS (sm_100) =====

	.target	sm_100

	.elftype	@"ET_EXEC"


//--------------------- .note.nv.tkinfo           --------------------------
	.section	.note.nv.tkinfo,"",@"SHT_NOTE"
	.sectionflags	@"SHF_NOTE_NV_TKINFO"
	.tkinfo
        /*0018*/ 	.word	0x00000002
        /*0030*/ 	.string	""
        /*0030*/ 	.string	"ptxas"
        /*0030*/ 	.string	"Cuda compilation tools, release 13.0, V13.0.88"
        /*0030*/ 	.string	"Build cuda_13.0.r13.0/compiler.36424714_0"
        /*0030*/ 	.string	"-arch sm_100 -m 64 "



//--------------------- .note.nv.cuinfo           --------------------------
	.section	.note.nv.cuinfo,"",@"SHT_NOTE"
	.sectionflags	@"SHF_NOTE_NV_CUINFO"
        /*0018*/ 	.short	0x0002
        /*001a*/ 	.short	0x0064
        /*001c*/ 	.short	0x0082
	.zero		2


//--------------------- .nv.info                  --------------------------
	.section	.nv.info,"",@"SHT_CUDA_INFO"
	.align	4


	//----- nvinfo : EIATTR_REGCOUNT
	.align		4
        /*0000*/ 	.byte	0x04, 0x2f
        /*0002*/ 	.short	(.L_1 - .L_0)
	.align		4
.L_0:
        /*0004*/ 	.word	index@(_Z11preguntaDosPdf)
        /*0008*/ 	.word	0x00000028


	//----- nvinfo : EIATTR_FRAME_SIZE
	.align		4
.L_1:
        /*000c*/ 	.byte	0x04, 0x11
        /*000e*/ 	.short	(.L_3 - .L_2)
	.align		4
.L_2:
        /*0010*/ 	.word	index@($__internal_2_$__cuda_sm20_div_rn_f64_full)
        /*0014*/ 	.word	0x00000000


	//----- nvinfo : EIATTR_FRAME_SIZE
	.align		4
.L_3:
        /*0018*/ 	.byte	0x04, 0x11
        /*001a*/ 	.short	(.L_5 - .L_4)
	.align		4
.L_4:
        /*001c*/ 	.word	index@(_Z11preguntaDosPdf)
        /*0020*/ 	.word	0x00000000


	//----- nvinfo : EIATTR_REGCOUNT
	.align		4
.L_5:
        /*0024*/ 	.byte	0x04, 0x2f
        /*0026*/ 	.short	(.L_7 - .L_6)
	.align		4
.L_6:
        /*0028*/ 	.word	index@(_Z12preguntaTresPdf)
        /*002c*/ 	.word	0x00000028


	//----- nvinfo : EIATTR_FRAME_SIZE
	.align		4
.L_7:
        /*0030*/ 	.byte	0x04, 0x11
        /*0032*/ 	.short	(.L_9 - .L_8)
	.align		4
.L_8:
        /*0034*/ 	.word	index@($__internal_1_$__cuda_sm20_div_rn_f64_full)
        /*0038*/ 	.word	0x00000000


	//----- nvinfo : EIATTR_FRAME_SIZE
	.align		4
.L_9:
        /*003c*/ 	.byte	0x04, 0x11
        /*003e*/ 	.short	(.L_11 - .L_10)
	.align		4
.L_10:
        /*0040*/ 	.word	index@(_Z12preguntaTresPdf)
        /*0044*/ 	.word	0x00000000


	//----- nvinfo : EIATTR_REGCOUNT
	.align		4
.L_11:
        /*0048*/ 	.byte	0x04, 0x2f
        /*004a*/ 	.short	(.L_13 - .L_12)
	.align		4
.L_12:
        /*004c*/ 	.word	index@(_Z14preguntaCuatroPdfi)
        /*0050*/ 	.word	0x00000027


	//----- nvinfo : EIATTR_FRAME_SIZE
	.align		4
.L_13:
        /*0054*/ 	.byte	0x04, 0x11
        /*0056*/ 	.short	(.L_15 - .L_14)
	.align		4
.L_14:
        /*0058*/ 	.word	index@($__internal_0_$__cuda_sm20_div_rn_f64_full)
        /*005c*/ 	.word	0x00000000


	//----- nvinfo : EIATTR_FRAME_SIZE
	.align		4
.L_15:
        /*0060*/ 	.byte	0x04, 0x11
        /*0062*/ 	.short	(.L_17 - .L_16)
	.align		4
.L_16:
        /*0064*/ 	.word	index@(_Z14preguntaCuatroPdfi)
        /*0068*/ 	.word	0x00000000


	//----- nvinfo : EIATTR_MIN_STACK_SIZE
	.align		4
.L_17:
        /*006c*/ 	.byte	0x04, 0x12
        /*006e*/ 	.short	(.L_19 - .L_18)
	.align		4
.L_18:
        /*0070*/ 	.word	index@(_Z14preguntaCuatroPdfi)
        /*0074*/ 	.word	0x00000000


	//----- nvinfo : EIATTR_MIN_STACK_SIZE
	.align		4
.L_19:
        /*0078*/ 	.byte	0x04, 0x12
        /*007a*/ 	.short	(.L_21 - .L_20)
	.align		4
.L_20:
        /*007c*/ 	.word	index@(_Z12preguntaTresPdf)
        /*0080*/ 	.word	0x00000000


	//----- nvinfo : EIATTR_MIN_STACK_SIZE
	.align		4
.L_21:
        /*0084*/ 	.byte	0x04, 0x12
        /*0086*/ 	.short	(.L_23 - .L_22)
	.align		4
.L_22:
        /*0088*/ 	.word	index@(_Z11preguntaDosPdf)
        /*008c*/ 	.word	0x00000000
.L_23:


//--------------------- .nv.compat                --------------------------
	.section	.nv.compat,"",@"SHT_CUDA_COMPAT_INFO"
	.align	4
        /*0000*/ 	.byte	0x02, 0x09, 0x00, 0x00, 0x02, 0x02, 0x01, 0x00, 0x02, 0x05, 0x05, 0x00, 0x03, 0x07, 0x01, 0x01
        /*0010*/ 	.byte	0x02, 0x03, 0x00, 0x00, 0x02, 0x06, 0x01, 0x00, 0x04, 0x0b, 0x08, 0x00, 0x01, 0x00, 0x00, 0x00
        /*0020*/ 	.byte	0x00, 0x00, 0x00, 0x00


//--------------------- .nv.info._Z14preguntaCuatroPdfi --------------------------
	.section	.nv.info._Z14preguntaCuatroPdfi,"",@"SHT_CUDA_INFO"
	.sectionflags	@""
	.align	4


	//----- nvinfo : EIATTR_CUDA_API_VERSION
	.align		4
        /*0000*/ 	.byte	0x04, 0x37
        /*0002*/ 	.short	(.L_25 - .L_24)
.L_24:
        /*0004*/ 	.word	0x00000082


	//----- nvinfo : EIATTR_KPARAM_INFO
	.align		4
.L_25:
        /*0008*/ 	.byte	0x04, 0x17
        /*000a*/ 	.short	(.L_27 - .L_26)
.L_26:
        /*000c*/ 	.word	0x00000000
        /*0010*/ 	.short	0x0002
        /*0012*/ 	.short	0x000c
        /*0014*/ 	.byte	0x00, 0xf0, 0x11, 0x00


	//----- nvinfo : EIATTR_KPARAM_INFO
	.align		4
.L_27:
        /*0018*/ 	.byte	0x04, 0x17
        /*001a*/ 	.short	(.L_29 - .L_28)
.L_28:
        /*001c*/ 	.word	0x00000000
        /*0020*/ 	.short	0x0001
        /*0022*/ 	.short	0x0008
        /*0024*/ 	.byte	0x00, 0xf0, 0x11, 0x00


	//----- nvinfo : EIATTR_KPARAM_INFO
	.align		4
.L_29:
        /*0028*/ 	.byte	0x04, 0x17
        /*002a*/ 	.short	(.L_31 - .L_30)
.L_30:
        /*002c*/ 	.word	0x00000000
        /*0030*/ 	.short	0x0000
        /*0032*/ 	.short	0x0000
        /*0034*/ 	.byte	0x00, 0xf5, 0x21, 0x00


	//----- nvinfo : EIATTR_SPARSE_MMA_MASK
	.align		4
.L_31:
        /*0038*/ 	.byte	0x03, 0x50
        /*003a*/ 	.short	0x0000


	//----- nvinfo : EIATTR_MAXREG_COUNT
	.align		4
        /*003c*/ 	.byte	0x03, 0x1b
        /*003e*/ 	.short	0x00ff


	//----- nvinfo : EIATTR_MERCURY_ISA_VERSION
	.align		4
        /*0040*/ 	.byte	0x03, 0x5f
        /*0042*/ 	.short	0x0101


	//----- nvinfo : EIATTR_VRC_CTA_INIT_COUNT
	.align		4
        /*0044*/ 	.byte	0x02, 0x4a
	.zero		1
	.zero		1


	//----- nvinfo : EIATTR_EXIT_INSTR_OFFSETS
	.align		4
        /*0048*/ 	.byte	0x04, 0x1c
        /*004a*/ 	.short	(.L_33 - .L_32)


	//   ....[0]....
.L_32:
        /*004c*/ 	.word	0x00000060


	//   ....[1]....
        /*0050*/ 	.word	0x000008d0


	//----- nvinfo : EIATTR_CRS_STACK_SIZE
	.align		4
.L_33:
        /*0054*/ 	.byte	0x04, 0x1e
        /*0056*/ 	.short	(.L_35 - .L_34)
.L_34:
        /*0058*/ 	.word	0x00000000


	//----- nvinfo : EIATTR_CBANK_PARAM_SIZE
	.align		4
.L_35:
        /*005c*/ 	.byte	0x03, 0x19
        /*005e*/ 	.short	0x0010


	//----- nvinfo : EIATTR_PARAM_CBANK
	.align		4
        /*0060*/ 	.byte	0x04, 0x0a
        /*0062*/ 	.short	(.L_37 - .L_36)
	.align		4
.L_36:
        /*0064*/ 	.word	index@(.nv.constant0._Z14preguntaCuatroPdfi)
        /*0068*/ 	.short	0x0380
        /*006a*/ 	.short	0x0010


	//----- nvinfo : EIATTR_SW_WAR
	.align		4
.L_37:
        /*006c*/ 	.byte	0x04, 0x36
        /*006e*/ 	.short	(.L_39 - .L_38)
.L_38:
        /*0070*/ 	.word	0x00000008
.L_39:


//--------------------- .nv.info._Z12preguntaTresPdf --------------------------
	.section	.nv.info._Z12preguntaTresPdf,"",@"SHT_CUDA_INFO"
	.sectionflags	@""
	.align	4


	//----- nvinfo : EIATTR_CUDA_API_VERSION
	.align		4
        /*0000*/ 	.byte	0x04, 0x37
        /*0002*/ 	.short	(.L_41 - .L_40)
.L_40:
        /*0004*/ 	.word	0x00000082


	//----- nvinfo : EIATTR_KPARAM_INFO
	.align		4
.L_41:
        /*0008*/ 	.byte	0x04, 0x17
        /*000a*/ 	.short	(.L_43 - .L_42)
.L_42:
        /*000c*/ 	.word	0x00000000
        /*0010*/ 	.short	0x0001
        /*0012*/ 	.short	0x0008
        /*0014*/ 	.byte	0x00, 0xf0, 0x11, 0x00


	//----- nvinfo : EIATTR_KPARAM_INFO
	.align		4
.L_43:
        /*0018*/ 	.byte	0x04, 0x17
        /*001a*/ 	.short	(.L_45 - .L_44)
.L_44:
        /*001c*/ 	.word	0x00000000
        /*0020*/ 	.short	0x0000
        /*0022*/ 	.short	0x0000
        /*0024*/ 	.byte	0x00, 0xf5, 0x21, 0x00


	//----- nvinfo : EIATTR_SPARSE_MMA_MASK
	.align		4
.L_45:
        /*0028*/ 	.byte	0x03, 0x50
        /*002a*/ 	.short	0x0000


	//----- nvinfo : EIATTR_MAXREG_COUNT
	.align		4
        /*002c*/ 	.byte	0x03, 0x1b
        /*002e*/ 	.short	0x00ff


	//----- nvinfo : EIATTR_MERCURY_ISA_VERSION
	.align		4
        /*0030*/ 	.byte	0x03, 0x5f
        /*0032*/ 	.short	0x0101


	//----- nvinfo : EIATTR_VRC_CTA_INIT_COUNT
	.align		4
        /*0034*/ 	.byte	0x02, 0x4a
	.zero		1
	.zero		1


	//----- nvinfo : EIATTR_EXIT_INSTR_OFFSETS
	.align		4
        /*0038*/ 	.byte	0x04, 0x1c
        /*003a*/ 	.short	(.L_47 - .L_46)


	//   ....[0]....
.L_46:
        /*003c*/ 	.word	0x00000060


	//   ....[1]....
        /*0040*/ 	.word	0x00000af0


	//----- nvinfo : EIATTR_CRS_STACK_SIZE
	.align		4
.L_47:
        /*0044*/ 	.byte	0x04, 0x1e
        /*0046*/ 	.short	(.L_49 - .L_48)
.L_48:
        /*0048*/ 	.word	0x00000000


	//----- nvinfo : EIATTR_CBANK_PARAM_SIZE
	.align		4
.L_49:
        /*004c*/ 	.byte	0x03, 0x19
        /*004e*/ 	.short	0x000c


	//----- nvinfo : EIATTR_PARAM_CBANK
	.align		4
        /*0050*/ 	.byte	0x04, 0x0a
        /*0052*/ 	.short	(.L_51 - .L_50)
	.align		4
.L_50:
        /*0054*/ 	.word	index@(.nv.constant0._Z12preguntaTresPdf)
        /*0058*/ 	.short	0x0380
        /*005a*/ 	.short	0x000c


	//----- nvinfo : EIATTR_SW_WAR
	.align		4
.L_51:
        /*005c*/ 	.byte	0x04, 0x36
        /*005e*/ 	.short	(.L_53 - .L_52)
.L_52:
        /*0060*/ 	.word	0x00000008
.L_53:


//--------------------- .nv.info._Z11preguntaDosPdf --------------------------
	.section	.nv.info._Z11preguntaDosPdf,"",@"SHT_CUDA_INFO"
	.sectionflags	@""
	.align	4


	//----- nvinfo : EIATTR_CUDA_API_VERSION
	.align		4
        /*0000*/ 	.byte	0x04, 0x37
        /*0002*/ 	.short	(.L_55 - .L_54)
.L_54:
        /*0004*/ 	.word	0x00000082


	//----- nvinfo : EIATTR_KPARAM_INFO
	.align		4
.L_55:
        /*0008*/ 	.byte	0x04, 0x17
        /*000a*/ 	.short	(.L_57 - .L_56)
.L_56:
        /*000c*/ 	.word	0x00000000
        /*0010*/ 	.short	0x0001
        /*0012*/ 	.short	0x0008
        /*0014*/ 	.byte	0x00, 0xf0, 0x11, 0x00


	//----- nvinfo : EIATTR_KPARAM_INFO
	.align		4
.L_57:
        /*0018*/ 	.byte	0x04, 0x17
        /*001a*/ 	.short	(.L_59 - .L_58)
.L_58:
        /*001c*/ 	.word	0x00000000
        /*0020*/ 	.short	0x0000
        /*0022*/ 	.short	0x0000
        /*0024*/ 	.byte	0x00, 0xf5, 0x21, 0x00


	//----- nvinfo : EIATTR_SPARSE_MMA_MASK
	.align		4
.L_59:
        /*0028*/ 	.byte	0x03, 0x50
        /*002a*/ 	.short	0x0000


	//----- nvinfo : EIATTR_MAXREG_COUNT
	.align		4
        /*002c*/ 	.byte	0x03, 0x1b
        /*002e*/ 	.short	0x00ff


	//----- nvinfo : EIATTR_MERCURY_ISA_VERSION
	.align		4
        /*0030*/ 	.byte	0x03, 0x5f
        /*0032*/ 	.short	0x0101


	//----- nvinfo : EIATTR_VRC_CTA_INIT_COUNT
	.align		4
        /*0034*/ 	.byte	0x02, 0x4a
	.zero		1
	.zero		1


	//----- nvinfo : EIATTR_EXIT_INSTR_OFFSETS
	.align		4
        /*0038*/ 	.byte	0x04, 0x1c
        /*003a*/ 	.short	(.L_61 - .L_60)


	//   ....[0]....
.L_60:
        /*003c*/ 	.word	0x00000060


	//   ....[1]....
        /*0040*/ 	.word	0x00000af0


	//----- nvinfo : EIATTR_CRS_STACK_SIZE
	.align		4
.L_61:
        /*0044*/ 	.byte	0x04, 0x1e
        /*0046*/ 	.short	(.L_63 - .L_62)
.L_62:
        /*0048*/ 	.word	0x00000000


	//----- nvinfo : EIATTR_CBANK_PARAM_SIZE
	.align		4
.L_63:
        /*004c*/ 	.byte	0x03, 0x19
        /*004e*/ 	.short	0x000c


	//----- nvinfo : EIATTR_PARAM_CBANK
	.align		4
        /*0050*/ 	.byte	0x04, 0x0a
        /*0052*/ 	.short	(.L_65 - .L_64)
	.align		4
.L_64:
        /*0054*/ 	.word	index@(.nv.constant0._Z11preguntaDosPdf)
        /*0058*/ 	.short	0x0380
        /*005a*/ 	.short	0x000c


	//----- nvinfo : EIATTR_SW_WAR
	.align		4
.L_65:
        /*005c*/ 	.byte	0x04, 0x36
        /*005e*/ 	.short	(.L_67 - .L_66)
.L_66:
        /*0060*/ 	.word	0x00000008
.L_67:


//--------------------- .nv.callgraph             --------------------------
	.section	.nv.callgraph,"",@"SHT_CUDA_CALLGRAPH"
	.align	4
	.sectionentsize	8
	.align		4
        /*0000*/ 	.word	0x00000000
	.align		4
        /*0004*/ 	.word	0xffffffff
	.align		4
        /*0008*/ 	.word	0x00000000
	.align		4
        /*000c*/ 	.word	0xfffffffe
	.align		4
        /*0010*/ 	.word	0x00000000
	.align		4
        /*0014*/ 	.word	0xfffffffd
	.align		4
        /*0018*/ 	.word	0x00000000
	.align		4
        /*001c*/ 	.word	0xfffffffc


//--------------------- .text._Z14preguntaCuatroPdfi --------------------------
	.section	.text._Z14preguntaCuatroPdfi,"ax",@progbits
	.align	128
        .global         _Z14preguntaCuatroPdfi
        .type           _Z14preguntaCuatroPdfi,@function
        .size           _Z14preguntaCuatroPdfi,(.L_x_56 - _Z14preguntaCuatroPdfi)
        .other          _Z14preguntaCuatroPdfi,@"STO_CUDA_ENTRY STV_DEFAULT"
_Z14preguntaCuatroPdfi:
.text._Z14preguntaCuatroPdfi:
[----:B------:R-:W-:Y:S01]  /*0000*/  LDC R1, c[0x0][0x37c] ;  /* 0x0000df00ff017b82 */ /* 0x000fe20000000800 */
[----:B------:R-:W0:Y:S07]  /*0010*/  S2R R0, SR_TID.X ;  /* 0x0000000000007919 */ /* 0x000e2e0000002100 */
[----:B------:R-:W0:Y:S08]  /*0020*/  S2UR UR4, SR_CTAID.X ;  /* 0x00000000000479c3 */ /* 0x000e300000002500 */
[----:B------:R-:W0:Y:S02]  /*0030*/  LDC R3, c[0x0][0x360] ;  /* 0x0000d800ff037b82 */ /* 0x000e240000000800 */
[----:B0-----:R-:W-:-:S05]  /*0040*/  IMAD R0, R3, UR4, R0 ;  /* 0x0000000403007c24 */ /* 0x001fca000f8e0200 */
[----:B------:R-:W-:-:S13]  /*0050*/  ISETP.GT.AND P0, PT, R0, 0x270f, PT ;  /* 0x0000270f0000780c */ /* 0x000fda0003f04270 */
[----:B------:R-:W-:Y:S05]  /*0060*/  @P0 EXIT ;  /* 0x000000000000094d */ /* 0x000fea0003800000 */
[----:B------:R-:W0:Y:S01]  /*0070*/  LDC.64 R16, c[0x0][0x388] ;  /* 0x0000e200ff107b82 */ /* 0x000e220000000a00 */
[----:B------:R-:W-:Y:S01]  /*0080*/  IMAD R2, R0, 0x2710, RZ ;  /* 0x0000271000027824 */ /* 0x000fe200078e02ff */
[----:B------:R-:W1:Y:S01]  /*0090*/  LDCU.64 UR6, c[0x0][0x358] ;  /* 0x00006b00ff0677ac */ /* 0x000e620008000a00 */
[----:B------:R-:W-:Y:S01]  /*00a0*/  IMAD.MOV.U32 R5, RZ, RZ, 0x2710 ;  /* 0x00002710ff057424 */ /* 0x000fe200078e00ff */
[----:B------:R-:W-:-:S04]  /*00b0*/  UMOV UR4, 0x1 ;  /* 0x0000000100047882 */ /* 0x000fc80000000000 */
[----:B------:R-:W2:Y:S08]  /*00c0*/  LDC.64 R14, c[0x0][0x380] ;  /* 0x0000e000ff0e7b82 */ /* 0x000eb00000000a00 */
[----:B------:R-:W3:Y:S01]  /*00d0*/  LDC.64 R12, c[0x0][0x380] ;  /* 0x0000e000ff0c7b82 */ /* 0x000ee20000000a00 */
[----:B0-----:R-:W-:Y:S01]  /*00e0*/  FADD R16, R16, R16 ;  /* 0x0000001010107221 */ /* 0x001fe20000000000 */
[----:B------:R-:W-:-:S02]  /*00f0*/  IMAD R3, R17, 0x2710, RZ ;  /* 0x0000271011037824 */ /* 0x000fc400078e02ff */
[----:B------:R-:W-:-:S03]  /*0100*/  IMAD.IADD R0, R0, 0x1, R17 ;  /* 0x0000000100007824 */ /* 0x000fc600078e0211 */
[----:B------:R-:W0:Y:S01]  /*0110*/  F2F.F64.F32 R16, R16 ;  /* 0x0000001000107310 */ /* 0x000e220000201800 */
[----:B------:R-:W-:Y:S02]  /*0120*/  IADD3 R4, P0, PT, R2, R3, RZ ;  /* 0x0000000302047210 */ /* 0x000fe40007f1e0ff */
[----:B------:R-:W-:Y:S02]  /*0130*/  SHF.R.S32.HI R2, RZ, 0x1f, R2 ;  /* 0x0000001fff027819 */ /* 0x000fe40000011402 */
[----:B--2---:R-:W-:Y:S02]  /*0140*/  LEA R14, P1, R4, R14, 0x3 ;  /* 0x0000000e040e7211 */ /* 0x004fe400078218ff */
[----:B------:R-:W-:Y:S01]  /*0150*/  LEA.HI.X.SX32 R2, R3, R2, 0x1, P0 ;  /* 0x0000000203027211 */ /* 0x000fe200000f0eff */
[----:B------:R-:W-:-:S03]  /*0160*/  IMAD R3, R0, R5, 0x1 ;  /* 0x0000000100037424 */ /* 0x000fc600078e0205 */
[----:B------:R-:W-:Y:S01]  /*0170*/  LEA.HI.X R15, R4, R15, R2, 0x3, P1 ;  /* 0x0000000f040f7211 */ /* 0x000fe200008f1c02 */
[----:B-1-3--:R-:W-:-:S07]  /*0180*/  IMAD.WIDE R12, R3, 0x8, R12 ;  /* 0x00000008030c7825 */ /* 0x00afce00078e020c */
.L_x_9:
[----:B------:R-:W-:Y:S01]  /*0190*/  UIADD3 UR4, UPT, UPT, UR4, 0x1, URZ ;  /* 0x0000000104047890 */ /* 0x000fe2000fffe0ff */
[----:B------:R-:W-:-:S03]  /*01a0*/  IMAD.MOV.U32 R8, RZ, RZ, RZ ;  /* 0x000000ffff087224 */ /* 0x000fc600078e00ff */
[----:B-1----:R-:W-:-:S11]  /*01b0*/  UISETP.NE.AND UP0, UPT, UR4, 0xb, UPT ;  /* 0x0000000b0400788c */ /* 0x002fd6000bf05270 */
.L_x_8:
[C---:B------:R-:W-:Y:S01]  /*01c0*/  ISETP.NE.AND P0, PT, R8.reuse, RZ, PT ;  /* 0x000000ff0800720c */ /* 0x040fe20003f05270 */
[----:B-1----:R-:W-:-:S05]  /*01d0*/  IMAD.WIDE R10, R8, 0x8, R12 ;  /* 0x00000008080a7825 */ /* 0x002fca00078e020c */
[----:B------:R-:W2:Y:S07]  /*01e0*/  LDG.E.64 R6, desc[UR6][R10.64] ;  /* 0x000000060a067981 */ /* 0x000eae000c1e1b00 */
[----:B------:R-:W3:Y:S04]  /*01f0*/  @!P0 LDG.E.64 R4, desc[UR6][R12.64] ;  /* 0x000000060c048981 */ /* 0x000ee8000c1e1b00 */
[----:B------:R-:W3:Y:S04]  /*0200*/  @!P0 LDG.E.64 R2, desc[UR6][R14.64+0x13878] ;  /* 0x013878060e028981 */ /* 0x000ee8000c1e1b00 */
[----:B------:R-:W2:Y:S01]  /*0210*/  @P0 LDG.E.64 R20, desc[UR6][R10.64+-0x10] ;  /* 0xfffff0060a140981 */ /* 0x000ea2000c1e1b00 */
[----:B0-----:R-:W0:Y:S01]  /*0220*/  MUFU.RCP64H R23, R17 ;  /* 0x0000001100177308 */ /* 0x001e220000001800 */
[----:B------:R-:W-:-:S06]  /*0230*/  IMAD.MOV.U32 R22, RZ, RZ, 0x1 ;  /* 0x00000001ff167424 */ /* 0x000fcc00078e00ff */
[----:B0-----:R-:W-:-:S08]  /*0240*/  DFMA R24, -R16, R22, 1 ;  /* 0x3ff000001018742b */ /* 0x001fd00000000116 */
[----:B------:R-:W-:-:S08]  /*0250*/  DFMA R24, R24, R24, R24 ;  /* 0x000000181818722b */ /* 0x000fd00000000018 */
[----:B------:R-:W-:Y:S01]  /*0260*/  DFMA R24, R22, R24, R22 ;  /* 0x000000181618722b */ /* 0x000fe20000000016 */
[----:B------:R0:W-:Y:S01]  /*0270*/  @P0 STG.E.64 desc[UR6][R10.64+-0x10], R18 ;  /* 0xfffff0120a000986 */ /* 0x0001e2000c101b06 */
[----:B------:R-:W-:Y:S01]  /*0280*/  VIADD R8, R8, 0x4 ;  /* 0x0000000408087836 */ /* 0x000fe20000000000 */
[----:B------:R-:W-:Y:S04]  /*0290*/  BSSY.RECONVERGENT B0, `(.L_x_0) ;  /* 0x0000015000007945 */ /* 0x000fe80003800200 */
[----:B------:R-:W-:Y:S01]  /*02a0*/  ISETP.NE.AND P1, PT, R8, 0x9c4, PT ;  /* 0x000009c40800780c */ /* 0x000fe20003f25270 */
[----:B---3--:R-:W-:Y:S02]  /*02b0*/  @!P0 DADD R4, R4, -R2 ;  /* 0x0000000004048229 */ /* 0x008fe40000000802 */
[----:B------:R-:W-:-:S02]  /*02c0*/  DFMA R2, -R16, R24, 1 ;  /* 0x3ff000001002742b */ /* 0x000fc40000000118 */
[----:B--2---:R-:W-:-:S06]  /*02d0*/  @P0 DADD R4, R6, -R20 ;  /* 0x0000000006040229 */ /* 0x004fcc0000000814 */
[----:B------:R-:W-:-:S08]  /*02e0*/  DFMA R2, R24, R2, R24 ;  /* 0x000000021802722b */ /* 0x000fd00000000018 */
[----:B------:R-:W-:-:S08]  /*02f0*/  DMUL R20, R2, R4 ;  /* 0x0000000402147228 */ /* 0x000fd00000000000 */
[----:B------:R-:W-:-:S08]  /*0300*/  DFMA R22, -R16, R20, R4 ;  /* 0x000000141016722b */ /* 0x000fd00000000104 */
[----:B------:R-:W-:Y:S01]  /*0310*/  DFMA R2, R2, R22, R20 ;  /* 0x000000160202722b */ /* 0x000fe20000000014 */
[----:B------:R-:W-:-:S09]  /*0320*/  FSETP.GEU.AND P3, PT, |R5|, 6.5827683646048100446e-37, PT ;  /* 0x036000000500780b */ /* 0x000fd20003f6e200 */
[----:B------:R-:W-:-:S05]  /*0330*/  FFMA R0, RZ, R17, R3 ;  /* 0x00000011ff007223 */ /* 0x000fca0000000003 */
[----:B------:R-:W-:-:S13]  /*0340*/  FSETP.GT.AND P2, PT, |R0|, 1.469367938527859385e-39, PT ;  /* 0x001000000000780b */ /* 0x000fda0003f44200 */
[----:B0-----:R-:W-:Y:S05]  /*0350*/  @P2 BRA P3, `(.L_x_1) ;  /* 0x0000000000202947 */ /* 0x001fea0001800000 */
[----:B------:R-:W-:Y:S01]  /*0360*/  IMAD.MOV.U32 R24, RZ, RZ, R4 ;  /* 0x000000ffff187224 */ /* 0x000fe200078e0004 */
[----:B------:R-:W-:Y:S01]  /*0370*/  MOV R0, 0x3c0 ;  /* 0x000003c000007802 */ /* 0x000fe20000000f00 */
[----:B------:R-:W-:Y:S02]  /*0380*/  IMAD.MOV.U32 R25, RZ, RZ, R5 ;  /* 0x000000ffff197224 */ /* 0x000fe400078e0005 */
[----:B------:R-:W-:Y:S02]  /*0390*/  IMAD.MOV.U32 R22, RZ, RZ, R16 ;  /* 0x000000ffff167224 */ /* 0x000fe400078e0010 */
[----:B------:R-:W-:-:S07]  /*03a0*/  IMAD.MOV.U32 R23, RZ, RZ, R17 ;  /* 0x000000ffff177224 */ /* 0x000fce00078e0011 */
[----:B------:R-:W-:Y:S05]  /*03b0*/  CALL.REL.NOINC `($__internal_0_$__cuda_sm20_div_rn_f64_full) ;  /* 0x0000000400487944 */ /* 0x000fea0003c00000 */
[----:B------:R-:W-:Y:S02]  /*03c0*/  IMAD.MOV.U32 R2, RZ, RZ, R28 ;  /* 0x000000ffff027224 */ /* 0x000fe400078e001c */
[----:B------:R-:W-:-:S07]  /*03d0*/  IMAD.MOV.U32 R3, RZ, RZ, R29 ;  /* 0x000000ffff037224 */ /* 0x000fce00078e001d */
.L_x_1:
[----:B------:R-:W-:Y:S05]  /*03e0*/  BSYNC.RECONVERGENT B0 ;  /* 0x0000000000007941 */ /* 0x000fea0003800200 */
.L_x_0:
[----:B------:R-:W2:Y:S04]  /*03f0*/  LDG.E.64 R18, desc[UR6][R10.64+0x8] ;  /* 0x000008060a127981 */ /* 0x000ea8000c1e1b00 */
[----:B------:R-:W2:Y:S01]  /*0400*/  LDG.E.64 R4, desc[UR6][R10.64+-0x8] ;  /* 0xfffff8060a047981 */ /* 0x000ea2000c1e1b00 */
[----:B------:R-:W0:Y:S01]  /*0410*/  MUFU.RCP64H R21, R17 ;  /* 0x0000001100157308 */ /* 0x000e220000001800 */
[----:B------:R-:W-:Y:S01]  /*0420*/  IMAD.MOV.U32 R20, RZ, RZ, 0x1 ;  /* 0x00000001ff147424 */ /* 0x000fe200078e00ff */
[----:B------:R-:W-:Y:S05]  /*0430*/  BSSY.RECONVERGENT B0, `(.L_x_2) ;  /* 0x0000014000007945 */ /* 0x000fea0003800200 */
[----:B0-----:R-:W-:-:S08]  /*0440*/  DFMA R22, -R16, R20, 1 ;  /* 0x3ff000001016742b */ /* 0x001fd00000000114 */
[----:B------:R-:W-:-:S08]  /*0450*/  DFMA R22, R22, R22, R22 ;  /* 0x000000161616722b */ /* 0x000fd00000000016 */
[----:B------:R-:W-:-:S08]  /*0460*/  DFMA R22, R20, R22, R20 ;  /* 0x000000161416722b */ /* 0x000fd00000000014 */
[----:B------:R-:W-:-:S08]  /*0470*/  DFMA R20, -R16, R22, 1 ;  /* 0x3ff000001014742b */ /* 0x000fd00000000116 */
[----:B------:R-:W-:Y:S02]  /*0480*/  DFMA R22, R22, R20, R22 ;  /* 0x000000141616722b */ /* 0x000fe40000000016 */
[----:B--2---:R-:W-:-:S08]  /*0490*/  DADD R24, R18, -R4 ;  /* 0x0000000012187229 */ /* 0x004fd00000000804 */
[----:B------:R-:W-:Y:S02]  /*04a0*/  DMUL R4, R22, R24 ;  /* 0x0000001816047228 */ /* 0x000fe40000000000 */
[----:B------:R-:W-:-:S06]  /*04b0*/  FSETP.GEU.AND P2, PT, |R25|, 6.5827683646048100446e-37, PT ;  /* 0x036000001900780b */ /* 0x000fcc0003f4e200 */
[----:B------:R-:W-:-:S08]  /*04c0*/  DFMA R20, -R16, R4, R24 ;  /* 0x000000041014722b */ /* 0x000fd00000000118 */
[----:B------:R-:W-:-:S10]  /*04d0*/  DFMA R4, R22, R20, R4 ;  /* 0x000000141604722b */ /* 0x000fd40000000004 */
[----:B------:R-:W-:-:S05]  /*04e0*/  FFMA R0, RZ, R17, R5 ;  /* 0x00000011ff007223 */ /* 0x000fca0000000005 */
[----:B------:R-:W-:-:S13]  /*04f0*/  FSETP.GT.AND P0, PT, |R0|, 1.469367938527859385e-39, PT ;  /* 0x001000000000780b */ /* 0x000fda0003f04200 */
[----:B------:R-:W-:Y:S05]  /*0500*/  @P0 BRA P2, `(.L_x_3) ;  /* 0x0000000000180947 */ /* 0x000fea0001000000 */
[----:B------:R-:W-:Y:S01]  /*0510*/  IMAD.MOV.U32 R22, RZ, RZ, R16 ;  /* 0x000000ffff167224 */ /* 0x000fe200078e0010 */
[----:B------:R-:W-:Y:S01]  /*0520*/  MOV R0, 0x550 ;  /* 0x0000055000007802 */ /* 0x000fe20000000f00 */
[----:B------:R-:W-:-:S07]  /*0530*/  IMAD.MOV.U32 R23, RZ, RZ, R17 ;  /* 0x000000ffff177224 */ /* 0x000fce00078e0011 */
[----:B------:R-:W-:Y:S05]  /*0540*/  CALL.REL.NOINC `($__internal_0_$__cuda_sm20_div_rn_f64_full) ;  /* 0x0000000000e47944 */ /* 0x000fea0003c00000 */
[----:B------:R-:W-:Y:S02]  /*0550*/  IMAD.MOV.U32 R4, RZ, RZ, R28 ;  /* 0x000000ffff047224 */ /* 0x000fe400078e001c */
[----:B------:R-:W-:-:S07]  /*0560*/  IMAD.MOV.U32 R5, RZ, RZ, R29 ;  /* 0x000000ffff057224 */ /* 0x000fce00078e001d */
.L_x_3:
[----:B------:R-:W-:Y:S05]  /*0570*/  BSYNC.RECONVERGENT B0 ;  /* 0x0000000000007941 */ /* 0x000fea0003800200 */
.L_x_2:
[----:B------:R-:W2:Y:S01]  /*0580*/  LDG.E.64 R20, desc[UR6][R10.64+0x10] ;  /* 0x000010060a147981 */ /* 0x000ea2000c1e1b00 */
[----:B------:R-:W0:Y:S01]  /*0590*/  MUFU.RCP64H R23, R17 ;  /* 0x0000001100177308 */ /* 0x000e220000001800 */
[----:B------:R-:W-:Y:S01]  /*05a0*/  IMAD.MOV.U32 R22, RZ, RZ, 0x1 ;  /* 0x00000001ff167424 */ /* 0x000fe200078e00ff */
[----:B------:R-:W-:Y:S01]  /*05b0*/  BSSY.RECONVERGENT B0, `(.L_x_4) ;  /* 0x0000015000007945 */ /* 0x000fe20003800200 */
[----:B------:R1:W-:Y:S04]  /*05c0*/  STG.E.64 desc[UR6][R10.64+-0x8], R2 ;  /* 0xfffff8020a007986 */ /* 0x0003e8000c101b06 */
        /* <DEDUP_REMOVED lines=12> */
[----:B-1----:R-:W-:Y:S05]  /*0690*/  @P0 BRA P2, `(.L_x_5) ;  /* 0x0000000000180947 */ /* 0x002fea0001000000 */
[----:B------:R-:W-:Y:S01]  /*06a0*/  IMAD.MOV.U32 R22, RZ, RZ, R16 ;  /* 0x000000ffff167224 */ /* 0x000fe200078e0010 */
[----:B------:R-:W-:Y:S01]  /*06b0*/  MOV R0, 0x6e0 ;  /* 0x000006e000007802 */ /* 0x000fe20000000f00 */
[----:B------:R-:W-:-:S07]  /*06c0*/  IMAD.MOV.U32 R23, RZ, RZ, R17 ;  /* 0x000000ffff177224 */ /* 0x000fce00078e0011 */
[----:B------:R-:W-:Y:S05]  /*06d0*/  CALL.REL.NOINC `($__internal_0_$__cuda_sm20_div_rn_f64_full) ;  /* 0x0000000000807944 */ /* 0x000fea0003c00000 */
[----:B------:R-:W-:Y:S02]  /*06e0*/  IMAD.MOV.U32 R6, RZ, RZ, R28 ;  /* 0x000000ffff067224 */ /* 0x000fe400078e001c */
[----:B------:R-:W-:-:S07]  /*06f0*/  IMAD.MOV.U32 R7, RZ, RZ, R29 ;  /* 0x000000ffff077224 */ /* 0x000fce00078e001d */
.L_x_5:
[----:B------:R-:W-:Y:S05]  /*0700*/  BSYNC.RECONVERGENT B0 ;  /* 0x0000000000007941 */ /* 0x000fea0003800200 */
.L_x_4:
        /* <DEDUP_REMOVED lines=10> */
[----:B--2---:R-:W-:-:S08]  /*07b0*/  DADD R24, -R18, R2 ;  /* 0x0000000012187229 */ /* 0x004fd00000000102 */
        /* <DEDUP_REMOVED lines=11> */
[----:B------:R-:W-:Y:S01]  /*0870*/  MOV R18, R28 ;  /* 0x0000001c00127202 */ /* 0x000fe20000000f00 */
[----:B------:R-:W-:-:S07]  /*0880*/  IMAD.MOV.U32 R19, RZ, RZ, R29 ;  /* 0x000000ffff137224 */ /* 0x000fce00078e001d */
.L_x_7:
[----:B------:R-:W-:Y:S05]  /*0890*/  BSYNC.RECONVERGENT B0 ;  /* 0x0000000000007941 */ /* 0x000fea0003800200 */
.L_x_6:
[----:B------:R1:W-:Y:S01]  /*08a0*/  STG.E.64 desc[UR6][R10.64+0x8], R6 ;  /* 0x000008060a007986 */ /* 0x0003e2000c101b06 */
[----:B------:R-:W-:Y:S05]  /*08b0*/  @P1 BRA `(.L_x_8) ;  /* 0xfffffff800401947 */ /* 0x000fea000383ffff */
[----:B------:R-:W-:Y:S05]  /*08c0*/  BRA.U UP0, `(.L_x_9) ;  /* 0xfffffff900307547 */ /* 0x000fea000b83ffff */
[----:B------:R-:W-:Y:S05]  /*08d0*/  EXIT ;  /* 0x000000000000794d */ /* 0x000fea0003800000 */
        .weak           $__internal_0_$__cuda_sm20_div_rn_f64_full
        .type           $__internal_0_$__cuda_sm20_div_rn_f64_full,@function
        .size           $__internal_0_$__cuda_sm20_div_rn_f64_full,(.L_x_56 - $__internal_0_$__cuda_sm20_div_rn_f64_full)
$__internal_0_$__cuda_sm20_div_rn_f64_full:
[C---:B------:R-:W-:Y:S01]  /*08e0*/  FSETP.GEU.AND P0, PT, |R23|.reuse, 1.469367938527859385e-39, PT ;  /* 0x001000001700780b */ /* 0x040fe20003f0e200 */
[----:B------:R-:W-:Y:S01]  /*08f0*/  IMAD.MOV.U32 R26, RZ, RZ, 0x1 ;  /* 0x00000001ff1a7424 */ /* 0x000fe200078e00ff */
[----:B------:R-:W-:Y:S01]  /*0900*/  LOP3.LUT R20, R23, 0x800fffff, RZ, 0xc0, !PT ;  /* 0x800fffff17147812 */ /* 0x000fe200078ec0ff */
[----:B------:R-:W-:Y:S01]  /*0910*/  IMAD.MOV.U32 R34, RZ, RZ, 0x1ca00000 ;  /* 0x1ca00000ff227424 */ /* 0x000fe200078e00ff */
[C---:B------:R-:W-:Y:S01]  /*0920*/  FSETP.GEU.AND P3, PT, |R25|.reuse, 1.469367938527859385e-39, PT ;  /* 0x001000001900780b */ /* 0x040fe20003f6e200 */
[----:B------:R-:W-:Y:S01]  /*0930*/  BSSY.RECONVERGENT B1, `(.L_x_10) ;  /* 0x0000052000017945 */ /* 0x000fe20003800200 */
[----:B------:R-:W-:Y:S01]  /*0940*/  LOP3.LUT R21, R20, 0x3ff00000, RZ, 0xfc, !PT ;  /* 0x3ff0000014157812 */ /* 0x000fe200078efcff */
[----:B------:R-:W-:Y:S01]  /*0950*/  IMAD.MOV.U32 R20, RZ, RZ, R22 ;  /* 0x000000ffff147224 */ /* 0x000fe200078e0016 */
[----:B------:R-:W-:Y:S02]  /*0960*/  LOP3.LUT R9, R25, 0x7ff00000, RZ, 0xc0, !PT ;  /* 0x7ff0000019097812 */ /* 0x000fe400078ec0ff */
[----:B------:R-:W-:-:S03]  /*0970*/  LOP3.LUT R36, R23, 0x7ff00000, RZ, 0xc0, !PT ;  /* 0x7ff0000017247812 */ /* 0x000fc600078ec0ff */
[----:B------:R-:W-:Y:S01]  /*0980*/  @!P0 DMUL R20, R22, 8.98846567431157953865e+307 ;  /* 0x7fe0000016148828 */ /* 0x000fe20000000000 */
[----:B------:R-:W-:-:S03]  /*0990*/  ISETP.GE.U32.AND P2, PT, R9, R36, PT ;  /* 0x000000240900720c */ /* 0x000fc60003f46070 */
[----:B------:R-:W-:Y:S02]  /*09a0*/  @!P3 LOP3.LUT R28, R23, 0x7ff00000, RZ, 0xc0, !PT ;  /* 0x7ff00000171cb812 */ /* 0x000fe400078ec0ff */
[----:B------:R-:W0:Y:S02]  /*09b0*/  MUFU.RCP64H R27, R21 ;  /* 0x00000015001b7308 */ /* 0x000e240000001800 */
[----:B------:R-:W-:Y:S02]  /*09c0*/  @!P3 ISETP.GE.U32.AND P4, PT, R9, R28, PT ;  /* 0x0000001c0900b20c */ /* 0x000fe40003f86070 */
[----:B------:R-:W-:Y:S02]  /*09d0*/  @!P0 LOP3.LUT R36, R21, 0x7ff00000, RZ, 0xc0, !PT ;  /* 0x7ff0000015248812 */ /* 0x000fe400078ec0ff */
[----:B------:R-:W-:-:S04]  /*09e0*/  @!P3 SEL R29, R34, 0x63400000, !P4 ;  /* 0x63400000221db807 */ /* 0x000fc80006000000 */
[----:B------:R-:W-:-:S04]  /*09f0*/  @!P3 LOP3.LUT R32, R29, 0x80000000, R25, 0xf8, !PT ;  /* 0x800000001d20b812 */ /* 0x000fc800078ef819 */
[----:B------:R-:W-:Y:S01]  /*0a00*/  @!P3 LOP3.LUT R33, R32, 0x100000, RZ, 0xfc, !PT ;  /* 0x001000002021b812 */ /* 0x000fe200078efcff */
[----:B------:R-:W-:Y:S01]  /*0a10*/  @!P3 IMAD.MOV.U32 R32, RZ, RZ, RZ ;  /* 0x000000ffff20b224 */ /* 0x000fe200078e00ff */
[----:B0-----:R-:W-:-:S08]  /*0a20*/  DFMA R30, R26, -R20, 1 ;  /* 0x3ff000001a1e742b */ /* 0x001fd00000000814 */
[----:B------:R-:W-:-:S08]  /*0a30*/  DFMA R30, R30, R30, R30 ;  /* 0x0000001e1e1e722b */ /* 0x000fd0000000001e */
[----:B------:R-:W-:Y:S01]  /*0a40*/  DFMA R30, R26, R30, R26 ;  /* 0x0000001e1a1e722b */ /* 0x000fe2000000001a */
[----:B------:R-:W-:Y:S01]  /*0a50*/  SEL R27, R34, 0x63400000, !P2 ;  /* 0x63400000221b7807 */ /* 0x000fe20005000000 */
[----:B------:R-:W-:-:S03]  /*0a60*/  IMAD.MOV.U32 R26, RZ, RZ, R24 ;  /* 0x000000ffff1a7224 */ /* 0x000fc600078e0018 */
[----:B------:R-:W-:-:S03]  /*0a70*/  LOP3.LUT R27, R27, 0x800fffff, R25, 0xf8, !PT ;  /* 0x800fffff1b1b7812 */ /* 0x000fc600078ef819 */
[----:B------:R-:W-:-:S03]  /*0a80*/  DFMA R28, R30, -R20, 1 ;  /* 0x3ff000001e1c742b */ /* 0x000fc60000000814 */
[----:B------:R-:W-:-:S05]  /*0a90*/  @!P3 DFMA R26, R26, 2, -R32 ;  /* 0x400000001a1ab82b */ /* 0x000fca0000000820 */
[----:B------:R-:W-:-:S08]  /*0aa0*/  DFMA R28, R30, R28, R30 ;  /* 0x0000001c1e1c722b */ /* 0x000fd0000000001e */
[----:B------:R-:W-:-:S08]  /*0ab0*/  DMUL R30, R28, R26 ;  /* 0x0000001a1c1e7228 */ /* 0x000fd00000000000 */
[----:B------:R-:W-:-:S08]  /*0ac0*/  DFMA R32, R30, -R20, R26 ;  /* 0x800000141e20722b */ /* 0x000fd0000000001a */
[----:B------:R-:W-:Y:S01]  /*0ad0*/  DFMA R32, R28, R32, R30 ;  /* 0x000000201c20722b */ /* 0x000fe2000000001e */
[----:B------:R-:W-:Y:S01]  /*0ae0*/  IMAD.MOV.U32 R30, RZ, RZ, R9 ;  /* 0x000000ffff1e7224 */ /* 0x000fe200078e0009 */
[----:B------:R-:W-:Y:S01]  /*0af0*/  @!P3 LOP3.LUT R30, R27, 0x7ff00000, RZ, 0xc0, !PT ;  /* 0x7ff000001b1eb812 */ /* 0x000fe200078ec0ff */
[----:B------:R-:W-:-:S04]  /*0b00*/  VIADD R29, R36, 0xffffffff ;  /* 0xffffffff241d7836 */ /* 0x000fc80000000000 */
[----:B------:R-:W-:-:S05]  /*0b10*/  VIADD R28, R30, 0xffffffff ;  /* 0xffffffff1e1c7836 */ /* 0x000fca0000000000 */
[----:B------:R-:W-:-:S04]  /*0b20*/  ISETP.GT.U32.AND P0, PT, R28, 0x7feffffe, PT ;  /* 0x7feffffe1c00780c */ /* 0x000fc80003f04070 */
[----:B------:R-:W-:-:S13]  /*0b30*/  ISETP.GT.U32.OR P0, PT, R29, 0x7feffffe, P0 ;  /* 0x7feffffe1d00780c */ /* 0x000fda0000704470 */
[----:B------:R-:W-:Y:S05]  /*0b40*/  @P0 BRA `(.L_x_11) ;  /* 0x00000000006c0947 */ /* 0x000fea0003800000 */
[----:B------:R-:W-:-:S04]  /*0b50*/  LOP3.LUT R28, R23, 0x7ff00000, RZ, 0xc0, !PT ;  /* 0x7ff00000171c7812 */ /* 0x000fc800078ec0ff */
[CC--:B------:R-:W-:Y:S02]  /*0b60*/  VIADDMNMX R24, R9.reuse, -R28.reuse, 0xb9600000, !PT ;  /* 0xb960000009187446 */ /* 0x0c0fe4000780091c */
[----:B------:R-:W-:Y:S02]  /*0b70*/  ISETP.GE.U32.AND P0, PT, R9, R28, PT ;  /* 0x0000001c0900720c */ /* 0x000fe40003f06070 */
[----:B------:R-:W-:Y:S01]  /*0b80*/  VIMNMX R9, PT, PT, R24, 0x46a00000, PT ;  /* 0x46a0000018097848 */ /* 0x000fe20003fe0100 */
[----:B------:R-:W-:Y:S01]  /*0b90*/  IMAD.MOV.U32 R24, RZ, RZ, RZ ;  /* 0x000000ffff187224 */ /* 0x000fe200078e00ff */
[----:B------:R-:W-:-:S05]  /*0ba0*/  SEL R34, R34, 0x63400000, !P0 ;  /* 0x6340000022227807 */ /* 0x000fca0004000000 */
[----:B------:R-:W-:-:S04]  /*0bb0*/  IMAD.IADD R9, R9, 0x1, -R34 ;  /* 0x0000000109097824 */ /* 0x000fc800078e0a22 */
[----:B------:R-:W-:-:S06]  /*0bc0*/  VIADD R25, R9, 0x7fe00000 ;  /* 0x7fe0000009197836 */ /* 0x000fcc0000000000 */
[----:B------:R-:W-:-:S10]  /*0bd0*/  DMUL R28, R32, R24 ;  /* 0x00000018201c7228 */ /* 0x000fd40000000000 */
[----:B------:R-:W-:-:S13]  /*0be0*/  FSETP.GTU.AND P0, PT, |R29|, 1.469367938527859385e-39, PT ;  /* 0x001000001d00780b */ /* 0x000fda0003f0c200 */
[----:B------:R-:W-:Y:S05]  /*0bf0*/  @P0 BRA `(.L_x_12) ;  /* 0x0000000000940947 */ /* 0x000fea0003800000 */
[----:B------:R-:W-:Y:S01]  /*0c00*/  DFMA R20, R32, -R20, R26 ;  /* 0x800000142014722b */ /* 0x000fe2000000001a */
[----:B------:R-:W-:-:S09]  /*0c10*/  MOV R24, RZ ;  /* 0x000000ff00187202 */ /* 0x000fd20000000f00 */
[C---:B------:R-:W-:Y:S02]  /*0c20*/  FSETP.NEU.AND P0, PT, R21.reuse, RZ, PT ;  /* 0x000000ff1500720b */ /* 0x040fe40003f0d000 */
[----:B------:R-:W-:-:S04]  /*0c30*/  LOP3.LUT R23, R21, 0x80000000, R23, 0x48, !PT ;  /* 0x8000000015177812 */ /* 0x000fc800078e4817 */
[----:B------:R-:W-:-:S07]  /*0c40*/  LOP3.LUT R25, R23, R25, RZ, 0xfc, !PT ;  /* 0x0000001917197212 */ /* 0x000fce00078efcff */
[----:B------:R-:W-:Y:S05]  /*0c50*/  @!P0 BRA `(.L_x_12) ;  /* 0x00000000007c8947 */ /* 0x000fea0003800000 */
[----:B------:R-:W-:Y:S01]  /*0c60*/  IMAD.MOV R21, RZ, RZ, -R9 ;  /* 0x000000ffff157224 */ /* 0x000fe200078e0a09 */
[----:B------:R-:W-:Y:S01]  /*0c70*/  DMUL.RP R24, R32, R24 ;  /* 0x0000001820187228 */ /* 0x000fe20000008000 */
[----:B------:R-:W-:Y:S01]  /*0c80*/  IMAD.MOV.U32 R20, RZ, RZ, RZ ;  /* 0x000000ffff147224 */ /* 0x000fe200078e00ff */
[----:B------:R-:W-:-:S05]  /*0c90*/  IADD3 R9, PT, PT, -R9, -0x43300000, RZ ;  /* 0xbcd0000009097810 */ /* 0x000fca0007ffe1ff */
[----:B------:R-:W-:-:S03]  /*0ca0*/  DFMA R20, R28, -R20, R32 ;  /* 0x800000141c14722b */ /* 0x000fc60000000020 */
[----:B------:R-:W-:-:S07]  /*0cb0*/  LOP3.LUT R23, R25, R23, RZ, 0x3c, !PT ;  /* 0x0000001719177212 */ /* 0x000fce00078e3cff */
[----:B------:R-:W-:-:S04]  /*0cc0*/  FSETP.NEU.AND P0, PT, |R21|, R9, PT ;  /* 0x000000091500720b */ /* 0x000fc80003f0d200 */
[----:B------:R-:W-:Y:S02]  /*0cd0*/  FSEL R28, R24, R28, !P0 ;  /* 0x0000001c181c7208 */ /* 0x000fe40004000000 */
[----:B------:R-:W-:Y:S01]  /*0ce0*/  FSEL R29, R23, R29, !P0 ;  /* 0x0000001d171d7208 */ /* 0x000fe20004000000 */
[----:B------:R-:W-:Y:S06]  /*0cf0*/  BRA `(.L_x_12) ;  /* 0x0000000000547947 */ /* 0x000fec0003800000 */
.L_x_11:
[----:B------:R-:W-:-:S14]  /*0d00*/  DSETP.NAN.AND P0, PT, R24, R24, PT ;  /* 0x000000181800722a */ /* 0x000fdc0003f08000 */
[----:B------:R-:W-:Y:S05]  /*0d10*/  @P0 BRA `(.L_x_13) ;  /* 0x0000000000440947 */ /* 0x000fea0003800000 */
[----:B------:R-:W-:-:S14]  /*0d20*/  DSETP.NAN.AND P0, PT, R22, R22, PT ;  /* 0x000000161600722a */ /* 0x000fdc0003f08000 */
[----:B------:R-:W-:Y:S05]  /*0d30*/  @P0 BRA `(.L_x_14) ;  /* 0x0000000000300947 */ /* 0x000fea0003800000 */
[----:B------:R-:W-:Y:S01]  /*0d40*/  ISETP.NE.AND P0, PT, R30, R36, PT ;  /* 0x000000241e00720c */ /* 0x000fe20003f05270 */
[----:B------:R-:W-:Y:S02]  /*0d50*/  IMAD.MOV.U32 R28, RZ, RZ, 0x0 ;  /* 0x00000000ff1c7424 */ /* 0x000fe400078e00ff */
[----:B------:R-:W-:-:S10]  /*0d60*/  IMAD.MOV.U32 R29, RZ, RZ, -0x80000 ;  /* 0xfff80000ff1d7424 */ /* 0x000fd400078e00ff */
[----:B------:R-:W-:Y:S05]  /*0d70*/  @!P0 BRA `(.L_x_12) ;  /* 0x0000000000348947 */ /* 0x000fea0003800000 */
[----:B------:R-:W-:Y:S02]  /*0d80*/  ISETP.NE.AND P0, PT, R30, 0x7ff00000, PT ;  /* 0x7ff000001e00780c */ /* 0x000fe40003f05270 */
[----:B------:R-:W-:Y:S02]  /*0d90*/  LOP3.LUT R29, R25, 0x80000000, R23, 0x48, !PT ;  /* 0x80000000191d7812 */ /* 0x000fe400078e4817 */
[----:B------:R-:W-:-:S13]  /*0da0*/  ISETP.EQ.OR P0, PT, R36, RZ, !P0 ;  /* 0x000000ff2400720c */ /* 0x000fda0004702670 */
[----:B------:R-:W-:Y:S01]  /*0db0*/  @P0 LOP3.LUT R9, R29, 0x7ff00000, RZ, 0xfc, !PT ;  /* 0x7ff000001d090812 */ /* 0x000fe200078efcff */
[----:B------:R-:W-:Y:S02]  /*0dc0*/  @!P0 IMAD.MOV.U32 R28, RZ, RZ, RZ ;  /* 0x000000ffff1c8224 */ /* 0x000fe400078e00ff */
[----:B------:R-:W-:Y:S02]  /*0dd0*/  @P0 IMAD.MOV.U32 R28, RZ, RZ, RZ ;  /* 0x000000ffff1c0224 */ /* 0x000fe400078e00ff */
[----:B------:R-:W-:Y:S01]  /*0de0*/  @P0 IMAD.MOV.U32 R29, RZ, RZ, R9 ;  /* 0x000000ffff1d0224 */ /* 0x000fe200078e0009 */
[----:B------:R-:W-:Y:S06]  /*0df0*/  BRA `(.L_x_12) ;  /* 0x0000000000147947 */ /* 0x000fec0003800000 */
.L_x_14:
[----:B------:R-:W-:Y:S01]  /*0e00*/  LOP3.LUT R29, R23, 0x80000, RZ, 0xfc, !PT ;  /* 0x00080000171d7812 */ /* 0x000fe200078efcff */
[----:B------:R-:W-:Y:S01]  /*0e10*/  IMAD.MOV.U32 R28, RZ, RZ, R22 ;  /* 0x000000ffff1c7224 */ /* 0x000fe200078e0016 */
[----:B------:R-:W-:Y:S06]  /*0e20*/  BRA `(.L_x_12) ;  /* 0x0000000000087947 */ /* 0x000fec0003800000 */
.L_x_13:
[----:B------:R-:W-:Y:S01]  /*0e30*/  LOP3.LUT R29, R25, 0x80000, RZ, 0xfc, !PT ;  /* 0x00080000191d7812 */ /* 0x000fe200078efcff */
[----:B------:R-:W-:-:S07]  /*0e40*/  IMAD.MOV.U32 R28, RZ, RZ, R24 ;  /* 0x000000ffff1c7224 */ /* 0x000fce00078e0018 */
.L_x_12:
[----:B------:R-:W-:Y:S05]  /*0e50*/  BSYNC.RECONVERGENT B1 ;  /* 0x0000000000017941 */ /* 0x000fea0003800200 */
.L_x_10:
[----:B------:R-:W-:Y:S02]  /*0e60*/  IMAD.MOV.U32 R20, RZ, RZ, R0 ;  /* 0x000000ffff147224 */ /* 0x000fe400078e0000 */
[----:B------:R-:W-:-:S04]  /*0e70*/  IMAD.MOV.U32 R21, RZ, RZ, 0x0 ;  /* 0x00000000ff157424 */ /* 0x000fc800078e00ff */
[----:B------:R-:W-:Y:S05]  /*0e80*/  RET.REL.NODEC R20 `(_Z14preguntaCuatroPdfi) ;  /* 0xfffffff0145c7950 */ /* 0x000fea0003c3ffff */
.L_x_15:
[----:B------:R-:W-:-:S00]  /*0e90*/  BRA `(.L_x_15) ;  /* 0xfffffffc00fc7947 */ /* 0x000fc0000383ffff */
[----:B------:R-:W-:-:S00]  /*0ea0*/  NOP ;  /* 0x0000000000007918 */ /* 0x000fc00000000000 */
        /* <DEDUP_REMOVED lines=13> */
.L_x_56:


//--------------------- .text._Z12preguntaTresPdf --------------------------
	.section	.text._Z12preguntaTresPdf,"ax",@progbits
	.align	128
        .global         _Z12preguntaTresPdf
        .type           _Z12preguntaTresPdf,@function
        .size           _Z12preguntaTresPdf,(.L_x_57 - _Z12preguntaTresPdf)
        .other          _Z12preguntaTresPdf,@"STO_CUDA_ENTRY STV_DEFAULT"
_Z12preguntaTresPdf:
.text._Z12preguntaTresPdf:
[----:B------:R-:W-:Y:S01]  /*0000*/  LDC R1, c[0x0][0x37c] ;  /* 0x0000df00ff017b82 */ /* 0x000fe20000000800 */
[----:B------:R-:W0:Y:S07]  /*0010*/  S2R R0, SR_TID.X ;  /* 0x0000000000007919 */ /* 0x000e2e0000002100 */
[----:B------:R-:W0:Y:S08]  /*0020*/  S2UR UR4, SR_CTAID.X ;  /* 0x00000000000479c3 */ /* 0x000e300000002500 */
[----:B------:R-:W0:Y:S02]  /*0030*/  LDC R3, c[0x0][0x360] ;  /* 0x0000d800ff037b82 */ /* 0x000e240000000800 */
[----:B0-----:R-:W-:-:S05]  /*0040*/  IMAD R0, R3, UR4, R0 ;  /* 0x0000000403007c24 */ /* 0x001fca000f8e0200 */
[----:B------:R-:W-:-:S13]  /*0050*/  ISETP.GT.AND P0, PT, R0, 0x9c3, PT ;  /* 0x000009c30000780c */ /* 0x000fda0003f04270 */
[----:B------:R-:W-:Y:S05]  /*0060*/  @P0 EXIT ;  /* 0x000000000000094d */ /* 0x000fea0003800000 */
[----:B------:R-:W0:Y:S01]  /*0070*/  LDC R8, c[0x0][0x388] ;  /* 0x0000e200ff087b82 */ /* 0x000e220000000800 */
[----:B------:R-:W-:Y:S01]  /*0080*/  IMAD R7, R0, 0x2710, RZ ;  /* 0x0000271000077824 */ /* 0x000fe200078e02ff */
[----:B------:R-:W1:Y:S01]  /*0090*/  LDCU.64 UR6, c[0x0][0x358] ;  /* 0x00006b00ff0677ac */ /* 0x000e620008000a00 */
[----:B------:R-:W-:-:S05]  /*00a0*/  UMOV UR4, 0x1 ;  /* 0x0000000100047882 */ /* 0x000fca0000000000 */
[----:B------:R-:W2:Y:S01]  /*00b0*/  LDC.64 R10, c[0x0][0x380] ;  /* 0x0000e000ff0a7b82 */ /* 0x000ea20000000a00 */
[----:B0-----:R-:W-:-:S06]  /*00c0*/  FADD R8, R8, R8 ;  /* 0x0000000808087221 */ /* 0x001fcc0000000000 */
[----:B------:R-:W0:Y:S01]  /*00d0*/  F2F.F64.F32 R8, R8 ;  /* 0x0000000800087310 */ /* 0x000e220000201800 */
[----:B--2---:R-:W-:-:S04]  /*00e0*/  IMAD.WIDE R10, R7, 0x8, R10 ;  /* 0x00000008070a7825 */ /* 0x004fc800078e020a */
[----:B-1----:R-:W-:-:S07]  /*00f0*/  VIADD R7, R7, 0x1 ;  /* 0x0000000107077836 */ /* 0x002fce0000000000 */
.L_x_29:
[----:B------:R-:W-:Y:S01]  /*0100*/  UIADD3 UR4, UPT, UPT, UR4, 0x1, URZ ;  /* 0x0000000104047890 */ /* 0x000fe2000fffe0ff */
[----:B------:R-:W-:Y:S01]  /*0110*/  IMAD.MOV.U32 R6, RZ, RZ, -0x2710 ;  /* 0xffffd8f0ff067424 */ /* 0x000fe200078e00ff */
[----:B------:R-:W-:Y:S01]  /*0120*/  UMOV UR5, 0x270c ;  /* 0x0000270c00057882 */ /* 0x000fe20000000000 */
[----:B------:R-:W-:Y:S01]  /*0130*/  IMAD.MOV.U32 R0, RZ, RZ, R7 ;  /* 0x000000ffff007224 */ /* 0x000fe200078e0007 */
[----:B0----5:R-:W-:-:S11]  /*0140*/  UISETP.NE.AND UP0, UPT, UR4, 0xb, UPT ;  /* 0x0000000b0400788c */ /* 0x021fd6000bf05270 */
.L_x_28:
[----:B------:R-:W1:Y:S01]  /*0150*/  LDC.64 R12, c[0x0][0x380] ;  /* 0x0000e000ff0c7b82 */ /* 0x000e620000000a00 */
[----:B------:R-:W-:-:S13]  /*0160*/  ISETP.NE.AND P0, PT, R6, -0x2710, PT ;  /* 0xffffd8f00600780c */ /* 0x000fda0003f05270 */
[----:B------:R-:W2:Y:S04]  /*0170*/  @!P0 LDG.E.64 R18, desc[UR6][R10.64+0x8] ;  /* 0x000008060a128981 */ /* 0x000ea8000c1e1b00 */
[----:B0-----:R-:W2:Y:S01]  /*0180*/  @!P0 LDG.E.64 R2, desc[UR6][R10.64+0x13878] ;  /* 0x013878060a028981 */ /* 0x001ea2000c1e1b00 */
[----:B0-----:R-:W0:Y:S01]  /*0190*/  MUFU.RCP64H R23, R9 ;  /* 0x0000000900177308 */ /* 0x001e220000001800 */
[----:B------:R-:W-:Y:S02]  /*01a0*/  IMAD.MOV.U32 R22, RZ, RZ, 0x1 ;  /* 0x00000001ff167424 */ /* 0x000fe400078e00ff */
[----:B-----5:R3:W5:Y:S01]  /*01b0*/  @!P0 LDG.E.64 R14, desc[UR6][R10.64] ;  /* 0x000000060a0e8981 */ /* 0x020762000c1e1b00 */
[----:B-1----:R-:W-:-:S05]  /*01c0*/  IMAD.WIDE R12, R0, 0x8, R12 ;  /* 0x00000008000c7825 */ /* 0x002fca00078e020c */
[----:B------:R-:W4:Y:S04]  /*01d0*/  @P0 LDG.E.64 R20, desc[UR6][R12.64+-0x10] ;  /* 0xfffff0060c140981 */ /* 0x000f28000c1e1b00 */
[----:B------:R-:W4:Y:S01]  /*01e0*/  LDG.E.64 R4, desc[UR6][R12.64] ;  /* 0x000000060c047981 */ /* 0x000f22000c1e1b00 */
[----:B0-----:R-:W-:-:S08]  /*01f0*/  DFMA R24, -R8, R22, 1 ;  /* 0x3ff000000818742b */ /* 0x001fd00000000116 */
[----:B------:R-:W-:-:S08]  /*0200*/  DFMA R24, R24, R24, R24 ;  /* 0x000000181818722b */ /* 0x000fd00000000018 */
[----:B------:R-:W-:Y:S01]  /*0210*/  DFMA R24, R22, R24, R22 ;  /* 0x000000181618722b */ /* 0x000fe20000000016 */
[----:B------:R-:W-:Y:S01]  /*0220*/  UIADD3 UR5, UPT, UPT, UR5, -0x4, URZ ;  /* 0xfffffffc05057890 */ /* 0x000fe2000fffe0ff */
[----:B------:R-:W-:Y:S03]  /*0230*/  BSSY.RECONVERGENT B0, `(.L_x_16) ;  /* 0x000001c000007945 */ /* 0x000fe60003800200 */
[----:B------:R-:W-:Y:S01]  /*0240*/  UISETP.NE.AND UP1, UPT, UR5, -0x4, UPT ;  /* 0xfffffffc0500788c */ /* 0x000fe2000bf25270 */
[----:B--2---:R-:W-:Y:S02]  /*0250*/  @!P0 DADD R18, R18, -R2 ;  /* 0x0000000012128229 */ /* 0x004fe40000000802 */
[----:B------:R-:W-:-:S08]  /*0260*/  DFMA R2, -R8, R24, 1 ;  /* 0x3ff000000802742b */ /* 0x000fd00000000118 */
[----:B------:R-:W-:Y:S02]  /*0270*/  DFMA R2, R24, R2, R24 ;  /* 0x000000021802722b */ /* 0x000fe40000000018 */
[----:B----4-:R-:W-:-:S08]  /*0280*/  @P0 DADD R18, R4, -R20 ;  /* 0x0000000004120229 */ /* 0x010fd00000000814 */
[----:B------:R-:W-:-:S08]  /*0290*/  DMUL R20, R2, R18 ;  /* 0x0000001202147228 */ /* 0x000fd00000000000 */
[----:B------:R-:W-:-:S08]  /*02a0*/  DFMA R22, -R8, R20, R18 ;  /* 0x000000140816722b */ /* 0x000fd00000000112 */
[----:B------:R-:W-:Y:S01]  /*02b0*/  DFMA R2, R2, R22, R20 ;  /* 0x000000160202722b */ /* 0x000fe20000000014 */
[----:B------:R-:W-:Y:S02]  /*02c0*/  IMAD.MOV.U32 R20, RZ, RZ, R16 ;  /* 0x000000ffff147224 */ /* 0x000fe400078e0010 */
[----:B------:R-:W-:-:S05]  /*02d0*/  IMAD.MOV.U32 R21, RZ, RZ, R17 ;  /* 0x000000ffff157224 */ /* 0x000fca00078e0011 */
[----:B------:R3:W-:Y:S02]  /*02e0*/  @P0 STG.E.64 desc[UR6][R12.64+-0x10], R20 ;  /* 0xfffff0140c000986 */ /* 0x0007e4000c101b06 */
[----:B------:R-:W-:Y:S01]  /*02f0*/  FFMA R16, RZ, R9, R3 ;  /* 0x00000009ff107223 */ /* 0x000fe20000000003 */
[----:B------:R-:W-:-:S04]  /*0300*/  FSETP.GEU.AND P2, PT, |R19|, 6.5827683646048100446e-37, PT ;  /* 0x036000001300780b */ /* 0x000fc80003f4e200 */
[----:B------:R-:W-:Y:S01]  /*0310*/  FSETP.GT.AND P1, PT, |R16|, 1.469367938527859385e-39, PT ;  /* 0x001000001000780b */ /* 0x000fe20003f24200 */
[--C-:B------:R-:W-:Y:S01]  /*0320*/  @!P0 IMAD.MOV.U32 R17, RZ, RZ, R5.reuse ;  /* 0x000000ffff118224 */ /* 0x100fe200078e0005 */
[----:B------:R-:W-:Y:S01]  /*0330*/  @!P0 MOV R16, R4 ;  /* 0x0000000400108202 */ /* 0x000fe20000000f00 */
[----:B------:R-:W-:Y:S02]  /*0340*/  @P0 IMAD.MOV.U32 R16, RZ, RZ, R4 ;  /* 0x000000ffff100224 */ /* 0x000fe400078e0004 */
[----:B------:R-:W-:-:S08]  /*0350*/  @P0 IMAD.MOV.U32 R17, RZ, RZ, R5 ;  /* 0x000000ffff110224 */ /* 0x000fd000078e0005 */
[----:B---3--:R-:W-:Y:S05]  /*0360*/  @P1 BRA P2, `(.L_x_17) ;  /* 0x0000000000201947 */ /* 0x008fea0001000000 */
[----:B------:R-:W-:Y:S01]  /*0370*/  IMAD.MOV.U32 R24, RZ, RZ, R18 ;  /* 0x000000ffff187224 */ /* 0x000fe200078e0012 */
[----:B------:R-:W-:Y:S01]  /*0380*/  MOV R23, R9 ;  /* 0x0000000900177202 */ /* 0x000fe20000000f00 */
[----:B------:R-:W-:Y:S01]  /*0390*/  IMAD.MOV.U32 R25, RZ, RZ, R19 ;  /* 0x000000ffff197224 */ /* 0x000fe200078e0013 */
[----:B------:R-:W-:Y:S01]  /*03a0*/  MOV R34, 0x3d0 ;  /* 0x000003d000227802 */ /* 0x000fe20000000f00 */
[----:B------:R-:W-:-:S07]  /*03b0*/  IMAD.MOV.U32 R22, RZ, RZ, R8 ;  /* 0x000000ffff167224 */ /* 0x000fce00078e0008 */
[----:B-----5:R-:W-:Y:S05]  /*03c0*/  CALL.REL.NOINC `($__internal_1_$__cuda_sm20_div_rn_f64_full) ;  /* 0x0000000400cc7944 */ /* 0x020fea0003c00000 */
[----:B------:R-:W-:Y:S02]  /*03d0*/  IMAD.MOV.U32 R2, RZ, RZ, R30 ;  /* 0x000000ffff027224 */ /* 0x000fe400078e001e */
[----:B------:R-:W-:-:S07]  /*03e0*/  IMAD.MOV.U32 R3, RZ, RZ, R31 ;  /* 0x000000ffff037224 */ /* 0x000fce00078e001f */
.L_x_17:
[----:B------:R-:W-:Y:S05]  /*03f0*/  BSYNC.RECONVERGENT B0 ;  /* 0x0000000000007941 */ /* 0x000fea0003800200 */
.L_x_16:
        /* <DEDUP_REMOVED lines=21> */
[----:B-----5:R-:W-:Y:S05]  /*0550*/  CALL.REL.NOINC `($__internal_1_$__cuda_sm20_div_rn_f64_full) ;  /* 0x0000000400687944 */ /* 0x020fea0003c00000 */
[----:B------:R-:W-:Y:S01]  /*0560*/  IMAD.MOV.U32 R4, RZ, RZ, R30 ;  /* 0x000000ffff047224 */ /* 0x000fe200078e001e */
[----:B------:R-:W-:-:S07]  /*0570*/  MOV R5, R31 ;  /* 0x0000001f00057202 */ /* 0x000fce0000000f00 */
.L_x_19:
[----:B------:R-:W-:Y:S05]  /*0580*/  BSYNC.RECONVERGENT B0 ;  /* 0x0000000000007941 */ /* 0x000fea0003800200 */
.L_x_18:
        /* <DEDUP_REMOVED lines=21> */
[----:B-----5:R-:W-:Y:S05]  /*06e0*/  CALL.REL.NOINC `($__internal_1_$__cuda_sm20_div_rn_f64_full) ;  /* 0x0000000400047944 */ /* 0x020fea0003c00000 */
[----:B------:R-:W-:Y:S02]  /*06f0*/  IMAD.MOV.U32 R16, RZ, RZ, R30 ;  /* 0x000000ffff107224 */ /* 0x000fe400078e001e */
[----:B------:R-:W-:-:S07]  /*0700*/  IMAD.MOV.U32 R17, RZ, RZ, R31 ;  /* 0x000000ffff117224 */ /* 0x000fce00078e001f */
.L_x_21:
[----:B------:R-:W-:Y:S05]  /*0710*/  BSYNC.RECONVERGENT B0 ;  /* 0x0000000000007941 */ /* 0x000fea0003800200 */
.L_x_20:
[----:B------:R0:W-:Y:S01]  /*0720*/  STG.E.64 desc[UR6][R12.64], R4 ;  /* 0x000000040c007986 */ /* 0x0001e2000c101b06 */
[----:B------:R-:W-:-:S13]  /*0730*/  ISETP.NE.AND P0, PT, R6, -0x4, PT ;  /* 0xfffffffc0600780c */ /* 0x000fda0003f05270 */
[----:B0-----:R-:W-:Y:S05]  /*0740*/  @P0 BRA `(.L_x_22) ;  /* 0x00000000006c0947 */ /* 0x001fea0003800000 */
        /* <DEDUP_REMOVED lines=9> */
[----:B--2--5:R-:W-:-:S08]  /*07e0*/  DADD R24, R14, -R2 ;  /* 0x000000000e187229 */ /* 0x024fd00000000802 */
[----:B------:R-:W-:Y:S02]  /*07f0*/  DMUL R2, R12, R24 ;  /* 0x000000180c027228 */ /* 0x000fe40000000000 */
[----:B------:R-:W-:-:S06]  /*0800*/  FSETP.GEU.AND P1, PT, |R25|, 6.5827683646048100446e-37, PT ;  /* 0x036000001900780b */ /* 0x000fcc0003f2e200 */
[----:B------:R-:W-:-:S08]  /*0810*/  DFMA R4, -R8, R2, R24 ;  /* 0x000000020804722b */ /* 0x000fd00000000118 */
[----:B------:R-:W-:-:S10]  /*0820*/  DFMA R2, R12, R4, R2 ;  /* 0x000000040c02722b */ /* 0x000fd40000000002 */
[----:B------:R-:W-:-:S05]  /*0830*/  FFMA R4, RZ, R9, R3 ;  /* 0x00000009ff047223 */ /* 0x000fca0000000003 */
[----:B------:R-:W-:-:S13]  /*0840*/  FSETP.GT.AND P0, PT, |R4|, 1.469367938527859385e-39, PT ;  /* 0x001000000400780b */ /* 0x000fda0003f04200 */
[----:B------:R-:W-:Y:S05]  /*0850*/  @P0 BRA P1, `(.L_x_24) ;  /* 0x0000000000180947 */ /* 0x000fea0000800000 */
[----:B------:R-:W-:Y:S01]  /*0860*/  MOV R22, R8 ;  /* 0x0000000800167202 */ /* 0x000fe20000000f00 */
[----:B------:R-:W-:Y:S01]  /*0870*/  IMAD.MOV.U32 R23, RZ, RZ, R9 ;  /* 0x000000ffff177224 */ /* 0x000fe200078e0009 */
[----:B------:R-:W-:-:S07]  /*0880*/  MOV R34, 0x8a0 ;  /* 0x000008a000227802 */ /* 0x000fce0000000f00 */
[----:B------:R-:W-:Y:S05]  /*0890*/  CALL.REL.NOINC `($__internal_1_$__cuda_sm20_div_rn_f64_full) ;  /* 0x0000000000987944 */ /* 0x000fea0003c00000 */
[----:B------:R-:W-:Y:S02]  /*08a0*/  IMAD.MOV.U32 R2, RZ, RZ, R30 ;  /* 0x000000ffff027224 */ /* 0x000fe400078e001e */
[----:B------:R-:W-:-:S07]  /*08b0*/  IMAD.MOV.U32 R3, RZ, RZ, R31 ;  /* 0x000000ffff037224 */ /* 0x000fce00078e001f */
.L_x_24:
[----:B------:R-:W-:Y:S05]  /*08c0*/  BSYNC.RECONVERGENT B0 ;  /* 0x0000000000007941 */ /* 0x000fea0003800200 */
.L_x_23:
[----:B------:R0:W-:Y:S04]  /*08d0*/  STG.E.64 desc[UR6][R10.64+0x13878], R2 ;  /* 0x013878020a007986 */ /* 0x0001e8000c101b06 */
[----:B------:R0:W-:Y:S01]  /*08e0*/  STG.E.64 desc[UR6][R10.64+0x13870], R16 ;  /* 0x013870100a007986 */ /* 0x0001e2000c101b06 */
[----:B------:R-:W-:Y:S05]  /*08f0*/  BRA `(.L_x_25) ;  /* 0x00000000006c7947 */ /* 0x000fea0003800000 */
.L_x_22:
        /* <DEDUP_REMOVED lines=18> */
[----:B------:R-:W-:Y:S02]  /*0a20*/  MOV R23, R9 ;  /* 0x0000000900177202 */ /* 0x000fe40000000f00 */
[----:B------:R-:W-:-:S07]  /*0a30*/  MOV R34, 0xa50 ;  /* 0x00000a5000227802 */ /* 0x000fce0000000f00 */
[----:B-----5:R-:W-:Y:S05]  /*0a40*/  CALL.REL.NOINC `($__internal_1_$__cuda_sm20_div_rn_f64_full) ;  /* 0x00000000002c7944 */ /* 0x020fea0003c00000 */
[----:B------:R-:W-:Y:S02]  /*0a50*/  IMAD.MOV.U32 R2, RZ, RZ, R30 ;  /* 0x000000ffff027224 */ /* 0x000fe400078e001e */
[----:B------:R-:W-:-:S07]  /*0a60*/  IMAD.MOV.U32 R3, RZ, RZ, R31 ;  /* 0x000000ffff037224 */ /* 0x000fce00078e001f */
.L_x_27:
[----:B------:R-:W-:Y:S05]  /*0a70*/  BSYNC.RECONVERGENT B0 ;  /* 0x0000000000007941 */ /* 0x000fea0003800200 */
.L_x_26:
[----:B------:R0:W-:Y:S02]  /*0a80*/  STG.E.64 desc[UR6][R12.64+0x8], R16 ;  /* 0x000008100c007986 */ /* 0x0001e4000c101b06 */
[----:B0-----:R-:W-:Y:S02]  /*0a90*/  IMAD.MOV.U32 R16, RZ, RZ, R2 ;  /* 0x000000ffff107224 */ /* 0x001fe400078e0002 */
[----:B------:R-:W-:-:S07]  /*0aa0*/  IMAD.MOV.U32 R17, RZ, RZ, R3 ;  /* 0x000000ffff117224 */ /* 0x000fce00078e0003 */
.L_x_25:
[----:B------:R-:W-:Y:S01]  /*0ab0*/  VIADD R6, R6, 0x4 ;  /* 0x0000000406067836 */ /* 0x000fe20000000000 */
[----:B------:R-:W-:Y:S01]  /*0ac0*/  IADD3 R0, PT, PT, R0, 0x4, RZ ;  /* 0x0000000400007810 */ /* 0x000fe20007ffe0ff */
[----:B------:R-:W-:Y:S06]  /*0ad0*/  BRA.U UP1, `(.L_x_28) ;  /* 0xfffffff5019c7547 */ /* 0x000fec000b83ffff */
[----:B------:R-:W-:Y:S05]  /*0ae0*/  BRA.U UP0, `(.L_x_29) ;  /* 0xfffffff500847547 */ /* 0x000fea000b83ffff */
[----:B------:R-:W-:Y:S05]  /*0af0*/  EXIT ;  /* 0x000000000000794d */ /* 0x000fea0003800000 */
        .weak           $__internal_1_$__cuda_sm20_div_rn_f64_full
        .type           $__internal_1_$__cuda_sm20_div_rn_f64_full,@function
        .size           $__internal_1_$__cuda_sm20_div_rn_f64_full,(.L_x_57 - $__internal_1_$__cuda_sm20_div_rn_f64_full)
$__internal_1_$__cuda_sm20_div_rn_f64_full:
        /* <DEDUP_REMOVED lines=12> */
[----:B------:R-:W-:Y:S01]  /*0bc0*/  @!P2 LOP3.LUT R28, R23, 0x7ff00000, RZ, 0xc0, !PT ;  /* 0x7ff00000171ca812 */ /* 0x000fe200078ec0ff */
[----:B------:R-:W-:Y:S01]  /*0bd0*/  @!P2 IMAD.MOV.U32 R32, RZ, RZ, RZ ;  /* 0x000000ffff20a224 */ /* 0x000fe200078e00ff */
[----:B------:R-:W0:Y:S02]  /*0be0*/  MUFU.RCP64H R27, R21 ;  /* 0x00000015001b7308 */ /* 0x000e240000001800 */
[----:B------:R-:W-:Y:S02]  /*0bf0*/  @!P2 ISETP.GE.U32.AND P3, PT, R35, R28, PT ;  /* 0x0000001c2300a20c */ /* 0x000fe40003f66070 */
[----:B------:R-:W-:Y:S02]  /*0c00*/  @!P0 LOP3.LUT R37, R21, 0x7ff00000, RZ, 0xc0, !PT ;  /* 0x7ff0000015258812 */ /* 0x000fe400078ec0ff */
[----:B------:R-:W-:Y:S01]  /*0c10*/  @!P2 SEL R29, R36, 0x63400000, !P3 ;  /* 0x63400000241da807 */ /* 0x000fe20005800000 */
[----:B0-----:R-:W-:-:S08]  /*0c20*/  DFMA R30, R26, -R20, 1 ;  /* 0x3ff000001a1e742b */ /* 0x001fd00000000814 */
[----:B------:R-:W-:-:S08]  /*0c30*/  DFMA R30, R30, R30, R30 ;  /* 0x0000001e1e1e722b */ /* 0x000fd0000000001e */
[----:B------:R-:W-:Y:S01]  /*0c40*/  DFMA R30, R26, R30, R26 ;  /* 0x0000001e1a1e722b */ /* 0x000fe2000000001a */
[--C-:B------:R-:W-:Y:S02]  /*0c50*/  @!P2 LOP3.LUT R26, R29, 0x80000000, R25.reuse, 0xf8, !PT ;  /* 0x800000001d1aa812 */ /* 0x100fe400078ef819 */
[----:B------:R-:W-:Y:S02]  /*0c60*/  SEL R27, R36, 0x63400000, !P1 ;  /* 0x63400000241b7807 */ /* 0x000fe40004800000 */
[----:B------:R-:W-:Y:S01]  /*0c70*/  @!P2 LOP3.LUT R33, R26, 0x100000, RZ, 0xfc, !PT ;  /* 0x001000001a21a812 */ /* 0x000fe200078efcff */
[----:B------:R-:W-:Y:S02]  /*0c80*/  IMAD.MOV.U32 R26, RZ, RZ, R24 ;  /* 0x000000ffff1a7224 */ /* 0x000fe400078e0018 */
[----:B------:R-:W-:Y:S01]  /*0c90*/  DFMA R28, R30, -R20, 1 ;  /* 0x3ff000001e1c742b */ /* 0x000fe20000000814 */
[----:B------:R-:W-:-:S06]  /*0ca0*/  LOP3.LUT R27, R27, 0x800fffff, R25, 0xf8, !PT ;  /* 0x800fffff1b1b7812 */ /* 0x000fcc00078ef819 */
[----:B------:R-:W-:Y:S02]  /*0cb0*/  @!P2 DFMA R26, R26, 2, -R32 ;  /* 0x400000001a1aa82b */ /* 0x000fe40000000820 */
[----:B------:R-:W-:-:S08]  /*0cc0*/  DFMA R28, R30, R28, R30 ;  /* 0x0000001c1e1c722b */ /* 0x000fd0000000001e */
[----:B------:R-:W-:-:S08]  /*0cd0*/  DMUL R30, R28, R26 ;  /* 0x0000001a1c1e7228 */ /* 0x000fd00000000000 */
[----:B------:R-:W-:-:S08]  /*0ce0*/  DFMA R32, R30, -R20, R26 ;  /* 0x800000141e20722b */ /* 0x000fd0000000001a */
[----:B------:R-:W-:Y:S01]  /*0cf0*/  DFMA R32, R28, R32, R30 ;  /* 0x000000201c20722b */ /* 0x000fe2000000001e */
[----:B------:R-:W-:Y:S02]  /*0d00*/  MOV R28, R35 ;  /* 0x00000023001c7202 */ /* 0x000fe40000000f00 */
[----:B------:R-:W-:-:S05]  /*0d10*/  @!P2 LOP3.LUT R28, R27, 0x7ff00000, RZ, 0xc0, !PT ;  /* 0x7ff000001b1ca812 */ /* 0x000fca00078ec0ff */
[----:B------:R-:W-:-:S05]  /*0d20*/  VIADD R29, R28, 0xffffffff ;  /* 0xffffffff1c1d7836 */ /* 0x000fca0000000000 */
[----:B------:R-:W-:Y:S01]  /*0d30*/  ISETP.GT.U32.AND P0, PT, R29, 0x7feffffe, PT ;  /* 0x7feffffe1d00780c */ /* 0x000fe20003f04070 */
[----:B------:R-:W-:-:S05]  /*0d40*/  VIADD R29, R37, 0xffffffff ;  /* 0xffffffff251d7836 */ /* 0x000fca0000000000 */
[----:B------:R-:W-:-:S13]  /*0d50*/  ISETP.GT.U32.OR P0, PT, R29, 0x7feffffe, P0 ;  /* 0x7feffffe1d00780c */ /* 0x000fda0000704470 */
[----:B------:R-:W-:Y:S05]  /*0d60*/  @P0 BRA `(.L_x_31) ;  /* 0x00000000006c0947 */ /* 0x000fea0003800000 */
[----:B------:R-:W-:-:S04]  /*0d70*/  LOP3.LUT R28, R23, 0x7ff00000, RZ, 0xc0, !PT ;  /* 0x7ff00000171c7812 */ /* 0x000fc800078ec0ff */
[CC--:B------:R-:W-:Y:S02]  /*0d80*/  VIADDMNMX R24, R35.reuse, -R28.reuse, 0xb9600000, !PT ;  /* 0xb960000023187446 */ /* 0x0c0fe4000780091c */
[----:B------:R-:W-:Y:S02]  /*0d90*/  ISETP.GE.U32.AND P0, PT, R35, R28, PT ;  /* 0x0000001c2300720c */ /* 0x000fe40003f06070 */
[----:B------:R-:W-:Y:S02]  /*0da0*/  VIMNMX R24, PT, PT, R24, 0x46a00000, PT ;  /* 0x46a0000018187848 */ /* 0x000fe40003fe0100 */
[----:B------:R-:W-:-:S05]  /*0db0*/  SEL R25, R36, 0x63400000, !P0 ;  /* 0x6340000024197807 */ /* 0x000fca0004000000 */
[----:B------:R-:W-:Y:S02]  /*0dc0*/  IMAD.IADD R28, R24, 0x1, -R25 ;  /* 0x00000001181c7824 */ /* 0x000fe400078e0a19 */
[----:B------:R-:W-:Y:S02]  /*0dd0*/  IMAD.MOV.U32 R24, RZ, RZ, RZ ;  /* 0x000000ffff187224 */ /* 0x000fe400078e00ff */
        /* <DEDUP_REMOVED lines=12> */
[----:B------:R-:W-:-:S06]  /*0ea0*/  IMAD.MOV.U32 R20, RZ, RZ, RZ ;  /* 0x000000ffff147224 */ /* 0x000fcc00078e00ff */
[----:B------:R-:W-:-:S03]  /*0eb0*/  DFMA R20, R30, -R20, R32 ;  /* 0x800000141e14722b */ /* 0x000fc60000000020 */
[----:B------:R-:W-:-:S03]  /*0ec0*/  LOP3.LUT R23, R25, R23, RZ, 0x3c, !PT ;  /* 0x0000001719177212 */ /* 0x000fc600078e3cff */
[----:B------:R-:W-:-:S04]  /*0ed0*/  IADD3 R20, PT, PT, -R28, -0x43300000, RZ ;  /* 0xbcd000001c147810 */ /* 0x000fc80007ffe1ff */
[----:B------:R-:W-:-:S04]  /*0ee0*/  FSETP.NEU.AND P0, PT, |R21|, R20, PT ;  /* 0x000000141500720b */ /* 0x000fc80003f0d200 */
[----:B------:R-:W-:Y:S02]  /*0ef0*/  FSEL R30, R24, R30, !P0 ;  /* 0x0000001e181e7208 */ /* 0x000fe40004000000 */
[----:B------:R-:W-:Y:S01]  /*0f00*/  FSEL R31, R23, R31, !P0 ;  /* 0x0000001f171f7208 */ /* 0x000fe20004000000 */
[----:B------:R-:W-:Y:S06]  /*0f10*/  BRA `(.L_x_32) ;  /* 0x0000000000547947 */ /* 0x000fec0003800000 */
.L_x_31:
        /* <DEDUP_REMOVED lines=12> */
[----:B------:R-:W-:Y:S01]  /*0fe0*/  @!P0 IMAD.MOV.U32 R30, RZ, RZ, RZ ;  /* 0x000000ffff1e8224 */ /* 0x000fe200078e00ff */
[----:B------:R-:W-:-:S03]  /*0ff0*/  @P0 MOV R30, RZ ;  /* 0x000000ff001e0202 */ /* 0x000fc60000000f00 */
[----:B------:R-:W-:Y:S01]  /*1000*/  @P0 IMAD.MOV.U32 R31, RZ, RZ, R20 ;  /* 0x000000ffff1f0224 */ /* 0x000fe200078e0014 */
[----:B------:R-:W-:Y:S06]  /*1010*/  BRA `(.L_x_32) ;  /* 0x0000000000147947 */ /* 0x000fec0003800000 */
.L_x_34:
[----:B------:R-:W-:Y:S01]  /*1020*/  LOP3.LUT R31, R23, 0x80000, RZ, 0xfc, !PT ;  /* 0x00080000171f7812 */ /* 0x000fe200078efcff */
[----:B------:R-:W-:Y:S01]  /*1030*/  IMAD.MOV.U32 R30, RZ, RZ, R22 ;  /* 0x000000ffff1e7224 */ /* 0x000fe200078e0016 */
[----:B------:R-:W-:Y:S06]  /*1040*/  BRA `(.L_x_32) ;  /* 0x0000000000087947 */ /* 0x000fec0003800000 */
.L_x_33:
[----:B------:R-:W-:Y:S01]  /*1050*/  LOP3.LUT R31, R25, 0x80000, RZ, 0xfc, !PT ;  /* 0x00080000191f7812 */ /* 0x000fe200078efcff */
[----:B------:R-:W-:-:S07]  /*1060*/  IMAD.MOV.U32 R30, RZ, RZ, R24 ;  /* 0x000000ffff1e7224 */ /* 0x000fce00078e0018 */
.L_x_32:
[----:B------:R-:W-:Y:S05]  /*1070*/  BSYNC.RECONVERGENT B1 ;  /* 0x0000000000017941 */ /* 0x000fea0003800200 */
.L_x_30:
[----:B------:R-:W-:-:S04]  /*1080*/  IMAD.MOV.U32 R35, RZ, RZ, 0x0 ;  /* 0x00000000ff237424 */ /* 0x000fc800078e00ff */
[----:B------:R-:W-:Y:S05]  /*1090*/  RET.REL.NODEC R34 `(_Z12preguntaTresPdf) ;  /* 0xffffffec22d87950 */ /* 0x000fea0003c3ffff */
.L_x_35:
        /* <DEDUP_REMOVED lines=14> */
.L_x_57:


//--------------------- .text._Z11preguntaDosPdf  --------------------------
	.section	.text._Z11preguntaDosPdf,"ax",@progbits
	.align	128
        .global         _Z11preguntaDosPdf
        .type           _Z11preguntaDosPdf,@function
        .size           _Z11preguntaDosPdf,(.L_x_58 - _Z11preguntaDosPdf)
        .other          _Z11preguntaDosPdf,@"STO_CUDA_ENTRY STV_DEFAULT"
_Z11preguntaDosPdf:
.text._Z11preguntaDosPdf:
        /* <DEDUP_REMOVED lines=16> */
.L_x_49:
[----:B------:R-:W-:Y:S01]  /*0100*/  UIADD3 UR4, UPT, UPT, UR4, 0x1, URZ ;  /* 0x0000000104047890 */ /* 0x000fe2000fffe0ff */
[----:B------:R-:W-:Y:S01]  /*0110*/  IMAD.MOV.U32 R6, RZ, RZ, -0x2710 ;  /* 0xffffd8f0ff067424 */ /* 0x000fe200078e00ff */
[----:B------:R-:W-:Y:S01]  /*0120*/  UMOV UR5, 0x270c ;  /* 0x0000270c00057882 */ /* 0x000fe20000000000 */
[----:B------:R-:W-:Y:S01]  /*0130*/  IMAD.MOV.U32 R0, RZ, RZ, R7 ;  /* 0x000000ffff007224 */ /* 0x000fe200078e0007 */
[----:B0----5:R-:W-:-:S11]  /*0140*/  UISETP.NE.AND UP0, UPT, UR4, 0xb, UPT ;  /* 0x0000000b0400788c */ /* 0x021fd6000bf05270 */
.L_x_48:
        /* <DEDUP_REMOVED lines=39> */
[----:B-----5:R-:W-:Y:S05]  /*03c0*/  CALL.REL.NOINC `($__internal_2_$__cuda_sm20_div_rn_f64_full) ;  /* 0x0000000400cc7944 */ /* 0x020fea0003c00000 */
[----:B------:R-:W-:Y:S02]  /*03d0*/  IMAD.MOV.U32 R2, RZ, RZ, R30 ;  /* 0x000000ffff027224 */ /* 0x000fe400078e001e */
[----:B------:R-:W-:-:S07]  /*03e0*/  IMAD.MOV.U32 R3, RZ, RZ, R31 ;  /* 0x000000ffff037224 */ /* 0x000fce00078e001f */
.L_x_37:
[----:B------:R-:W-:Y:S05]  /*03f0*/  BSYNC.RECONVERGENT B0 ;  /* 0x0000000000007941 */ /* 0x000fea0003800200 */
.L_x_36:
        /* <DEDUP_REMOVED lines=21> */
[----:B-----5:R-:W-:Y:S05]  /*0550*/  CALL.REL.NOINC `($__internal_2_$__cuda_sm20_div_rn_f64_full) ;  /* 0x0000000400687944 */ /* 0x020fea0003c00000 */
[----:B------:R-:W-:Y:S01]  /*0560*/  IMAD.MOV.U32 R4, RZ, RZ, R30 ;  /* 0x000000ffff047224 */ /* 0x000fe200078e001e */
[----:B------:R-:W-:-:S07]  /*0570*/  MOV R5, R31 ;  /* 0x0000001f00057202 */ /* 0x000fce0000000f00 */
.L_x_39:
[----:B------:R-:W-:Y:S05]  /*0580*/  BSYNC.RECONVERGENT B0 ;  /* 0x0000000000007941 */ /* 0x000fea0003800200 */
.L_x_38:
        /* <DEDUP_REMOVED lines=21> */
[----:B-----5:R-:W-:Y:S05]  /*06e0*/  CALL.REL.NOINC `($__internal_2_$__cuda_sm20_div_rn_f64_full) ;  /* 0x0000000400047944 */ /* 0x020fea0003c00000 */
[----:B------:R-:W-:Y:S02]  /*06f0*/  IMAD.MOV.U32 R16, RZ, RZ, R30 ;  /* 0x000000ffff107224 */ /* 0x000fe400078e001e */
[----:B------:R-:W-:-:S07]  /*0700*/  IMAD.MOV.U32 R17, RZ, RZ, R31 ;  /* 0x000000ffff117224 */ /* 0x000fce00078e001f */
.L_x_41:
[----:B------:R-:W-:Y:S05]  /*0710*/  BSYNC.RECONVERGENT B0 ;  /* 0x0000000000007941 */ /* 0x000fea0003800200 */
.L_x_40:
        /* <DEDUP_REMOVED lines=23> */
[----:B------:R-:W-:Y:S05]  /*0890*/  CALL.REL.NOINC `($__internal_2_$__cuda_sm20_div_rn_f64_full) ;  /* 0x0000000000987944 */ /* 0x000fea0003c00000 */
[----:B------:R-:W-:Y:S02]  /*08a0*/  IMAD.MOV.U32 R2, RZ, RZ, R30 ;  /* 0x000000ffff027224 */ /* 0x000fe400078e001e */
[----:B------:R-:W-:-:S07]  /*08b0*/  IMAD.MOV.U32 R3, RZ, RZ, R31 ;  /* 0x000000ffff037224 */ /* 0x000fce00078e001f */
.L_x_44:
[----:B------:R-:W-:Y:S05]  /*08c0*/  BSYNC.RECONVERGENT B0 ;  /* 0x0000000000007941 */ /* 0x000fea0003800200 */
.L_x_43:
[----:B------:R0:W-:Y:S04]  /*08d0*/  STG.E.64 desc[UR6][R10.64+0x13878], R2 ;  /* 0x013878020a007986 */ /* 0x0001e8000c101b06 */
[----:B------:R0:W-:Y:S01]  /*08e0*/  STG.E.64 desc[UR6][R10.64+0x13870], R16 ;  /* 0x013870100a007986 */ /* 0x0001e2000c101b06 */
[----:B------:R-:W-:Y:S05]  /*08f0*/  BRA `(.L_x_45) ;  /* 0x00000000006c7947 */ /* 0x000fea0003800000 */
.L_x_42:
        /* <DEDUP_REMOVED lines=20> */
[----:B-----5:R-:W-:Y:S05]  /*0a40*/  CALL.REL.NOINC `($__internal_2_$__cuda_sm20_div_rn_f64_full) ;  /* 0x00000000002c7944 */ /* 0x020fea0003c00000 */
[----:B------:R-:W-:Y:S02]  /*0a50*/  IMAD.MOV.U32 R2, RZ, RZ, R30 ;  /* 0x000000ffff027224 */ /* 0x000fe400078e001e */
[----:B------:R-:W-:-:S07]  /*0a60*/  IMAD.MOV.U32 R3, RZ, RZ, R31 ;  /* 0x000000ffff037224 */ /* 0x000fce00078e001f */
.L_x_47:
[----:B------:R-:W-:Y:S05]  /*0a70*/  BSYNC.RECONVERGENT B0 ;  /* 0x0000000000007941 */ /* 0x000fea0003800200 */
.L_x_46:
[----:B------:R0:W-:Y:S02]  /*0a80*/  STG.E.64 desc[UR6][R12.64+0x8], R16 ;  /* 0x000008100c007986 */ /* 0x0001e4000c101b06 */
[----:B0-----:R-:W-:Y:S02]  /*0a90*/  IMAD.MOV.U32 R16, RZ, RZ, R2 ;  /* 0x000000ffff107224 */ /* 0x001fe400078e0002 */
[----:B------:R-:W-:-:S07]  /*0aa0*/  IMAD.MOV.U32 R17, RZ, RZ, R3 ;  /* 0x000000ffff117224 */ /* 0x000fce00078e0003 */
.L_x_45:
[----:B------:R-:W-:Y:S01]  /*0ab0*/  VIADD R6, R6, 0x4 ;  /* 0x0000000406067836 */ /* 0x000fe20000000000 */
[----:B------:R-:W-:Y:S01]  /*0ac0*/  IADD3 R0, PT, PT, R0, 0x4, RZ ;  /* 0x0000000400007810 */ /* 0x000fe20007ffe0ff */
[----:B------:R-:W-:Y:S06]  /*0ad0*/  BRA.U UP1, `(.L_x_48) ;  /* 0xfffffff5019c7547 */ /* 0x000fec000b83ffff */
[----:B------:R-:W-:Y:S05]  /*0ae0*/  BRA.U UP0, `(.L_x_49) ;  /* 0xfffffff500847547 */ /* 0x000fea000b83ffff */
[----:B------:R-:W-:Y:S05]  /*0af0*/  EXIT ;  /* 0x000000000000794d */ /* 0x000fea0003800000 */
        .weak           $__internal_2_$__cuda_sm20_div_rn_f64_full
        .type           $__internal_2_$__cuda_sm20_div_rn_f64_full,@function
        .size           $__internal_2_$__cuda_sm20_div_rn_f64_full,(.L_x_58 - $__internal_2_$__cuda_sm20_div_rn_f64_full)
$__internal_2_$__cuda_sm20_div_rn_f64_full:
        /* <DEDUP_REMOVED lines=66> */
.L_x_51:
        /* <DEDUP_REMOVED lines=16> */
.L_x_54:
[----:B------:R-:W-:Y:S01]  /*1020*/  LOP3.LUT R31, R23, 0x80000, RZ, 0xfc, !PT ;  /* 0x00080000171f7812 */ /* 0x000fe200078efcff */
[----:B------:R-:W-:Y:S01]  /*1030*/  IMAD.MOV.U32 R30, RZ, RZ, R22 ;  /* 0x000000ffff1e7224 */ /* 0x000fe200078e0016 */
[----:B------:R-:W-:Y:S06]  /*1040*/  BRA `(.L_x_52) ;  /* 0x0000000000087947 */ /* 0x000fec0003800000 */
.L_x_53:
[----:B------:R-:W-:Y:S01]  /*1050*/  LOP3.LUT R31, R25, 0x80000, RZ, 0xfc, !PT ;  /* 0x00080000191f7812 */ /* 0x000fe200078efcff */
[----:B------:R-:W-:-:S07]  /*1060*/  IMAD.MOV.U32 R30, RZ, RZ, R24 ;  /* 0x000000ffff1e7224 */ /* 0x000fce00078e0018 */
.L_x_52:
[----:B------:R-:W-:Y:S05]  /*1070*/  BSYNC.RECONVERGENT B1 ;  /* 0x0000000000017941 */ /* 0x000fea0003800200 */
.L_x_50:
[----:B------:R-:W-:-:S04]  /*1080*/  IMAD.MOV.U32 R35, RZ, RZ, 0x0 ;  /* 0x00000000ff237424 */ /* 0x000fc800078e00ff */
[----:B------:R-:W-:Y:S05]  /*1090*/  RET.REL.NODEC R34 `(_Z11preguntaDosPdf) ;  /* 0xffffffec22d87950 */ /* 0x000fea0003c3ffff */
.L_x_55:
        /* <DEDUP_REMOVED lines=14> */
.L_x_58:


//--------------------- .nv.shared.reserved.0     --------------------------
	.section	.nv.shared.reserved.0,"aw",@nobits
	.weak		__nv_reservedSMEM_offset_0_alias
	.size		__nv_reservedSMEM_offset_0_alias, 0, 64
	.other		__nv_reservedSMEM_offset_0_alias,@"STO_CUDA_RESERVED_SHARED STV_DEFAULT"
__nv_reservedSMEM_offset_0_alias:
	.zero		0
	.zero		64


//--------------------- .nv.constant0._Z14preguntaCuatroPdfi --------------------------
	.section	.nv.constant0._Z14preguntaCuatroPdfi,"a",@progbits
	.sectionflags	@""
	.align	4
.nv.constant0._Z14preguntaCuatroPdfi:
	.zero		912


//--------------------- .nv.constant0._Z12preguntaTresPdf --------------------------
	.section	.nv.constant0._Z12preguntaTresPdf,"a",@progbits
	.sectionflags	@""
	.align	4
.nv.constant0._Z12preguntaTresPdf:
	.zero		908


//--------------------- .nv.constant0._Z11preguntaDosPdf --------------------------
	.section	.nv.constant0._Z11preguntaDosPdf,"a",@progbits
	.sectionflags	@""
	.align	4
.nv.constant0._Z11preguntaDosPdf:
	.zero		908


//--------------------- SYMBOLS --------------------------

	.type		.nv.reservedSmem.offset0,@object
	.size		.nv.reservedSmem.offset0,0x4
